	.target	sm_100a

	.elftype	@"ET_EXEC"


//--------------------- .note.nv.tkinfo           --------------------------
	.section	.note.nv.tkinfo,"",@"SHT_NOTE"
	.sectionflags	@"SHF_NOTE_NV_TKINFO"
	.tkinfo
        /*0018*/ 	.word	0x00000002
        /*0030*/ 	.string	""
        /*0030*/ 	.string	"ptxas"
        /*0030*/ 	.string	"Cuda compilation tools, release 13.0, V13.0.88"
        /*0030*/ 	.string	"Build cuda_13.0.r13.0/compiler.36424714_0"
        /*0030*/ 	.string	"-arch sm_100a -m 64 "



//--------------------- .note.nv.cuinfo           --------------------------
	.section	.note.nv.cuinfo,"",@"SHT_NOTE"
	.sectionflags	@"SHF_NOTE_NV_CUINFO"
        /*0018*/ 	.short	0x0002
        /*001a*/ 	.short	0x0064
        /*001c*/ 	.short	0x0082
	.zero		2


//--------------------- .nv.info                  --------------------------
	.section	.nv.info,"",@"SHT_CUDA_INFO"
	.align	4


	//----- nvinfo : EIATTR_REGCOUNT
	.align		4
        /*0000*/ 	.byte	0x04, 0x2f
        /*0002*/ 	.short	(.L_19 - .L_18)
	.align		4
.L_18:
        /*0004*/ 	.word	index@(_ZN7cutlass13device_kernelINS_4gemm6kernel13GemmUniversalIN4cute5tupleIJiiiiEEENS1_10collective13CollectiveMmaINS1_35MainloopSm100TmaUmmaWarpSpecializedILi3ELi2ELi4ENS5_IJNS4_1CILi1EEENSA_ILi2EEESB_EEEEENS5_IJNSA_ILi128EEESF_NSA_ILi64EEEEEENS_10tfloat32_tENS5_IJlSB_lEEESI_SJ_NS4_8TiledMMAINS4_8MMA_AtomIJNS4_17SM100_MMA_TF32_SSISI_SI_fLi128ELi128ELNS4_4UMMA5MajorE0ELSO_0ELNSN_7ScaleInE0ELSP_0EEEEEENS4_6LayoutINS5_IJSB_SB_SB_EEENS5_IJNSA_ILi0EEESU_SU_EEEEENS5_IJNS4_10UnderscoreESX_SX_EEEEENS4_23SM90_TMA_LOAD_MULTICASTENS4_14ComposedLayoutINS4_7SwizzleILi3ELi4ELi3EEENS4_18smem_ptr_flag_bitsILi32EEENSS_INS5_IJNSA_ILi8EEENSA_ILi32EEEEEENS5_IJS17_SB_EEEEEEEvNS4_8identityENS4_13SM90_TMA_LOADES1B_vS1C_EENS_8epilogue10collective18CollectiveEpilogueINS1F_23Sm100TmaWarpSpecializedILi4ELi2ELi16ELb1ELb0EEEJSH_NS5_IJNSS_ISF_SB_EENSS_INSA_ILi16EEESB_EEEEESI_SJ_SI_SJ_NS1F_6fusion15FusionCallbacksIS1J_NS1O_17LinearCombinationISI_fSI_fLNS_15FloatRoundStyleE2EEESH_S1N_JEEENS4_5SM1004TMEM4LOAD26SM100_TMEM_LOAD_32dp32b16xES1D_NS11_INS12_ILi2ELi4ELi3EEES15_NSS_INS5_IJS16_S1L_EEENS5_IJS1L_SB_EEEEEEENS4_39AutoVectorizingCopyWithAssumedAlignmentILi128EEENS4_14SM90_TMA_STOREES22_S24_S24_EEEvvEEEEvNT_6ParamsE)
        /*0008*/ 	.word	0x0000004f


	//----- nvinfo : EIATTR_FRAME_SIZE
	.align		4
.L_19:
        /*000c*/ 	.byte	0x04, 0x11
        /*000e*/ 	.short	(.L_21 - .L_20)
	.align		4
.L_20:
        /*0010*/ 	.word	index@($__internal_2_$__cuda_sm10x_tcgen05_guardrail_trap_unallocated_columns_being_dealloced)
        /*0014*/ 	.word	0x00000000


	//----- nvinfo : EIATTR_FRAME_SIZE
	.align		4
.L_21:
        /*0018*/ 	.byte	0x04, 0x11
        /*001a*/ 	.short	(.L_23 - .L_22)
	.align		4
.L_22:
        /*001c*/ 	.word	index@($__internal_1_$__cuda_sm10x_tcgen05_guardrail_trap_phase_invalid_during_alloc)
        /*0020*/ 	.word	0x00000000


	//----- nvinfo : EIATTR_FRAME_SIZE
	.align		4
.L_23:
        /*0024*/ 	.byte	0x04, 0x11
        /*0026*/ 	.short	(.L_25 - .L_24)
	.align		4
.L_24:
        /*0028*/ 	.word	index@($__internal_0_$__cuda_sm10x_tcgen05_guardrail_trap_col_being_dealloced_not_returned_by_alloc)
        /*002c*/ 	.word	0x00000000


	//----- nvinfo : EIATTR_FRAME_SIZE
	.align		4
.L_25:
        /*0030*/ 	.byte	0x04, 0x11
        /*0032*/ 	.short	(.L_27 - .L_26)
	.align		4
.L_26:
        /*0034*/ 	.word	index@(_ZN7cutlass13device_kernelINS_4gemm6kernel13GemmUniversalIN4cute5tupleIJiiiiEEENS1_10collective13CollectiveMmaINS1_35MainloopSm100TmaUmmaWarpSpecializedILi3ELi2ELi4ENS5_IJNS4_1CILi1EEENSA_ILi2EEESB_EEEEENS5_IJNSA_ILi128EEESF_NSA_ILi64EEEEEENS_10tfloat32_tENS5_IJlSB_lEEESI_SJ_NS4_8TiledMMAINS4_8MMA_AtomIJNS4_17SM100_MMA_TF32_SSISI_SI_fLi128ELi128ELNS4_4UMMA5MajorE0ELSO_0ELNSN_7ScaleInE0ELSP_0EEEEEENS4_6LayoutINS5_IJSB_SB_SB_EEENS5_IJNSA_ILi0EEESU_SU_EEEEENS5_IJNS4_10UnderscoreESX_SX_EEEEENS4_23SM90_TMA_LOAD_MULTICASTENS4_14ComposedLayoutINS4_7SwizzleILi3ELi4ELi3EEENS4_18smem_ptr_flag_bitsILi32EEENSS_INS5_IJNSA_ILi8EEENSA_ILi32EEEEEENS5_IJS17_SB_EEEEEEEvNS4_8identityENS4_13SM90_TMA_LOADES1B_vS1C_EENS_8epilogue10collective18CollectiveEpilogueINS1F_23Sm100TmaWarpSpecializedILi4ELi2ELi16ELb1ELb0EEEJSH_NS5_IJNSS_ISF_SB_EENSS_INSA_ILi16EEESB_EEEEESI_SJ_SI_SJ_NS1F_6fusion15FusionCallbacksIS1J_NS1O_17LinearCombinationISI_fSI_fLNS_15FloatRoundStyleE2EEESH_S1N_JEEENS4_5SM1004TMEM4LOAD26SM100_TMEM_LOAD_32dp32b16xES1D_NS11_INS12_ILi2ELi4ELi3EEES15_NSS_INS5_IJS16_S1L_EEENS5_IJS1L_SB_EEEEEEENS4_39AutoVectorizingCopyWithAssumedAlignmentILi128EEENS4_14SM90_TMA_STOREES22_S24_S24_EEEvvEEEEvNT_6ParamsE)
        /*0038*/ 	.word	0x00000000


	//----- nvinfo : EIATTR_MIN_STACK_SIZE
	.align		4
.L_27:
        /*003c*/ 	.byte	0x04, 0x12
        /*003e*/ 	.short	(.L_29 - .L_28)
	.align		4
.L_28:
        /*0040*/ 	.word	index@(_ZN7cutlass13device_kernelINS_4gemm6kernel13GemmUniversalIN4cute5tupleIJiiiiEEENS1_10collective13CollectiveMmaINS1_35MainloopSm100TmaUmmaWarpSpecializedILi3ELi2ELi4ENS5_IJNS4_1CILi1EEENSA_ILi2EEESB_EEEEENS5_IJNSA_ILi128EEESF_NSA_ILi64EEEEEENS_10tfloat32_tENS5_IJlSB_lEEESI_SJ_NS4_8TiledMMAINS4_8MMA_AtomIJNS4_17SM100_MMA_TF32_SSISI_SI_fLi128ELi128ELNS4_4UMMA5MajorE0ELSO_0ELNSN_7ScaleInE0ELSP_0EEEEEENS4_6LayoutINS5_IJSB_SB_SB_EEENS5_IJNSA_ILi0EEESU_SU_EEEEENS5_IJNS4_10UnderscoreESX_SX_EEEEENS4_23SM90_TMA_LOAD_MULTICASTENS4_14ComposedLayoutINS4_7SwizzleILi3ELi4ELi3EEENS4_18smem_ptr_flag_bitsILi32EEENSS_INS5_IJNSA_ILi8EEENSA_ILi32EEEEEENS5_IJS17_SB_EEEEEEEvNS4_8identityENS4_13SM90_TMA_LOADES1B_vS1C_EENS_8epilogue10collective18CollectiveEpilogueINS1F_23Sm100TmaWarpSpecializedILi4ELi2ELi16ELb1ELb0EEEJSH_NS5_IJNSS_ISF_SB_EENSS_INSA_ILi16EEESB_EEEEESI_SJ_SI_SJ_NS1F_6fusion15FusionCallbacksIS1J_NS1O_17LinearCombinationISI_fSI_fLNS_15FloatRoundStyleE2EEESH_S1N_JEEENS4_5SM1004TMEM4LOAD26SM100_TMEM_LOAD_32dp32b16xES1D_NS11_INS12_ILi2ELi4ELi3EEES15_NSS_INS5_IJS16_S1L_EEENS5_IJS1L_SB_EEEEEEENS4_39AutoVectorizingCopyWithAssumedAlignmentILi128EEENS4_14SM90_TMA_STOREES22_S24_S24_EEEvvEEEEvNT_6ParamsE)
        /*0044*/ 	.word	0x00000000
.L_29:


//--------------------- .nv.compat                --------------------------
	.section	.nv.compat,"",@"SHT_CUDA_COMPAT_INFO"
	.align	4
        /*0000*/ 	.byte	0x02, 0x09, 0x01, 0x00, 0x02, 0x02, 0x02, 0x00, 0x02, 0x05, 0x05, 0x00, 0x03, 0x07, 0x01, 0x01
        /*0010*/ 	.byte	0x02, 0x03, 0x01, 0x00, 0x02, 0x06, 0x01, 0x00, 0x04, 0x0b, 0x08, 0x00, 0x09, 0x00, 0x00, 0x00
        /*0020*/ 	.byte	0x00, 0x00, 0x00, 0x00


//--------------------- .nv.info._ZN7cutlass13device_kernelINS_4gemm6kernel13GemmUniversalIN4cute5tupleIJiiiiEEENS1_10collective13CollectiveMmaINS1_35MainloopSm100TmaUmmaWarpSpecializedILi3ELi2ELi4ENS5_IJNS4_1CILi1EEENSA_ILi2EEESB_EEEEENS5_IJNSA_ILi128EEESF_NSA_ILi64EEEEEENS_10tfloat32_tENS5_IJlSB_lEEESI_SJ_NS4_8TiledMMAINS4_8MMA_AtomIJNS4_17SM100_MMA_TF32_SSISI_SI_fLi128ELi128ELNS4_4UMMA5MajorE0ELSO_0ELNSN_7ScaleInE0ELSP_0EEEEEENS4_6LayoutINS5_IJSB_SB_SB_EEENS5_IJNSA_ILi0EEESU_SU_EEEEENS5_IJNS4_10UnderscoreESX_SX_EEEEENS4_23SM90_TMA_LOAD_MULTICASTENS4_14ComposedLayoutINS4_7SwizzleILi3ELi4ELi3EEENS4_18smem_ptr_flag_bitsILi32EEENSS_INS5_IJNSA_ILi8EEENSA_ILi32EEEEEENS5_IJS17_SB_EEEEEEEvNS4_8identityENS4_13SM90_TMA_LOADES1B_vS1C_EENS_8epilogue10collective18CollectiveEpilogueINS1F_23Sm100TmaWarpSpecializedILi4ELi2ELi16ELb1ELb0EEEJSH_NS5_IJNSS_ISF_SB_EENSS_INSA_ILi16EEESB_EEEEESI_SJ_SI_SJ_NS1F_6fusion15FusionCallbacksIS1J_NS1O_17LinearCombinationISI_fSI_fLNS_15FloatRoundStyleE2EEESH_S1N_JEEENS4_5SM1004TMEM4LOAD26SM100_TMEM_LOAD_32dp32b16xES1D_NS11_INS12_ILi2ELi4ELi3EEES15_NSS_INS5_IJS16_S1L_EEENS5_IJS1L_SB_EEEEEEENS4_39AutoVectorizingCopyWithAssumedAlignmentILi128EEENS4_14SM90_TMA_STOREES22_S24_S24_EEEvvEEEEvNT_6ParamsE --------------------------
	.section	.nv.info._ZN7cutlass13device_kernelINS_4gemm6kernel13GemmUniversalIN4cute5tupleIJiiiiEEENS1_10collective13CollectiveMmaINS1_35MainloopSm100TmaUmmaWarpSpecializedILi3ELi2ELi4ENS5_IJNS4_1CILi1EEENSA_ILi2EEESB_EEEEENS5_IJNSA_ILi128EEESF_NSA_ILi64EEEEEENS_10tfloat32_tENS5_IJlSB_lEEESI_SJ_NS4_8TiledMMAINS4_8MMA_AtomIJNS4_17SM100_MMA_TF32_SSISI_SI_fLi128ELi128ELNS4_4UMMA5MajorE0ELSO_0ELNSN_7ScaleInE0ELSP_0EEEEEENS4_6LayoutINS5_IJSB_SB_SB_EEENS5_IJNSA_ILi0EEESU_SU_EEEEENS5_IJNS4_10UnderscoreESX_SX_EEEEENS4_23SM90_TMA_LOAD_MULTICASTENS4_14ComposedLayoutINS4_7SwizzleILi3ELi4ELi3EEENS4_18smem_ptr_flag_bitsILi32EEENSS_INS5_IJNSA_ILi8EEENSA_ILi32EEEEEENS5_IJS17_SB_EEEEEEEvNS4_8identityENS4_13SM90_TMA_LOADES1B_vS1C_EENS_8epilogue10collective18CollectiveEpilogueINS1F_23Sm100TmaWarpSpecializedILi4ELi2ELi16ELb1ELb0EEEJSH_NS5_IJNSS_ISF_SB_EENSS_INSA_ILi16EEESB_EEEEESI_SJ_SI_SJ_NS1F_6fusion15FusionCallbacksIS1J_NS1O_17LinearCombinationISI_fSI_fLNS_15FloatRoundStyleE2EEESH_S1N_JEEENS4_5SM1004TMEM4LOAD26SM100_TMEM_LOAD_32dp32b16xES1D_NS11_INS12_ILi2ELi4ELi3EEES15_NSS_INS5_IJS16_S1L_EEENS5_IJS1L_SB_EEEEEEENS4_39AutoVectorizingCopyWithAssumedAlignmentILi128EEENS4_14SM90_TMA_STOREES22_S24_S24_EEEvvEEEEvNT_6ParamsE,"",@"SHT_CUDA_INFO"
	.sectionflags	@""
	.align	4


	//----- nvinfo : EIATTR_CUDA_API_VERSION
	.align		4
        /*0000*/ 	.byte	0x04, 0x37
        /*0002*/ 	.short	(.L_31 - .L_30)
.L_30:
        /*0004*/ 	.word	0x00000082


	//----- nvinfo : EIATTR_KPARAM_INFO
	.align		4
.L_31:
        /*0008*/ 	.byte	0x04, 0x17
        /*000a*/ 	.short	(.L_33 - .L_32)
.L_32:
        /*000c*/ 	.word	0x00000000
        /*0010*/ 	.short	0x0000
        /*0012*/ 	.short	0x0000
        /*0014*/ 	.byte	0x00, 0xf0, 0x01, 0x20


	//----- nvinfo : EIATTR_AT_ENTRY_FRAGMENTS
	.align		4
.L_33:
        /*0018*/ 	.byte	0x04, 0x4f
        /*001a*/ 	.short	(.L_35 - .L_34)


	//   ....[0]....
.L_34:
        /*001c*/ 	.word	0x00000006


	//----- nvinfo : EIATTR_RESERVED_SMEM_USED
	.align		4
.L_35:
        /*0020*/ 	.byte	0x01, 0x41
	.zero		2


	//----- nvinfo : EIATTR_SPARSE_MMA_MASK
	.align		4
        /*0024*/ 	.byte	0x03, 0x50
        /*0026*/ 	.short	0x0000


	//----- nvinfo : EIATTR_TCGEN05_1CTA_USED
	.align		4
        /*0028*/ 	.byte	0x01, 0x51
	.zero		2


	//----- nvinfo : EIATTR_MAXREG_COUNT
	.align		4
        /*002c*/ 	.byte	0x03, 0x1b
        /*002e*/ 	.short	0x00ff


	//----- nvinfo : EIATTR_NUM_BARRIERS
	.align		4
        /*0030*/ 	.byte	0x02, 0x4c
        /*0032*/ 	.byte	0x07
	.zero		1


	//----- nvinfo : EIATTR_EXTERNS
	.align		4
        /*0034*/ 	.byte	0x04, 0x0f
        /*0036*/ 	.short	(.L_37 - .L_36)


	//   ....[0]....
	.align		4
.L_36:
        /*0038*/ 	.word	index@(__assertfail)


	//----- nvinfo : EIATTR_MERCURY_ISA_VERSION
	.align		4
.L_37:
        /*003c*/ 	.byte	0x03, 0x5f
        /*003e*/ 	.short	0x0101


	//----- nvinfo : EIATTR_INT_WARP_WIDE_INSTR_OFFSETS
	.align		4
        /*0040*/ 	.byte	0x04, 0x31
        /*0042*/ 	.short	(.L_39 - .L_38)


	//   ....[0]....
.L_38:
        /*0044*/ 	.word	0x00003f50


	//   ....[1]....
        /*0048*/ 	.word	0x00003f80


	//   ....[2]....
        /*004c*/ 	.word	0x00003fa0


	//   ....[3]....
        /*0050*/ 	.word	0x00004ad0


	//   ....[4]....
        /*0054*/ 	.word	0x00004b30


	//   ....[5]....
        /*0058*/ 	.word	0x00004c20


	//   ....[6]....
        /*005c*/ 	.word	0x00004c90


	//   ....[7]....
        /*0060*/ 	.word	0x00004d80


	//   ....[8]....
        /*0064*/ 	.word	0x00004df0


	//   ....[9]....
        /*0068*/ 	.word	0x00004ef0


	//   ....[10]....
        /*006c*/ 	.word	0x00004f60


	//   ....[11]....
        /*0070*/ 	.word	0x00005070


	//   ....[12]....
        /*0074*/ 	.word	0x000050f0


	//   ....[13]....
        /*0078*/ 	.word	0x000051f0


	//   ....[14]....
        /*007c*/ 	.word	0x00005270


	//   ....[15]....
        /*0080*/ 	.word	0x00005370


	//   ....[16]....
        /*0084*/ 	.word	0x000053f0


	//   ....[17]....
        /*0088*/ 	.word	0x000054e0


	//   ....[18]....
        /*008c*/ 	.word	0x00005570


	//----- nvinfo : EIATTR_COOP_GROUP_MASK_REGIDS
	.align		4
.L_39:
        /*0090*/ 	.byte	0x04, 0x29
        /*0092*/ 	.short	(.L_41 - .L_40)


	//   ....[0]....
.L_40:
        /*0094*/ 	.word	0xffffffff


	//   ....[1]....
        /*0098*/ 	.word	0xffffffff


	//   ....[2]....
        /*009c*/ 	.word	0xffffffff


	//   ....[3]....
        /*00a0*/ 	.word	0xffffffff


	//   ....[4]....
        /*00a4*/ 	.word	0xffffffff


	//   ....[5]....
        /*00a8*/ 	.word	0xffffffff


	//   ....[6]....
        /*00ac*/ 	.word	0xffffffff


	//   ....[7]....
        /*00b0*/ 	.word	0xffffffff


	//   ....[8]....
        /*00b4*/ 	.word	0xffffffff


	//   ....[9]....
        /*00b8*/ 	.word	0xffffffff


	//   ....[10]....
        /*00bc*/ 	.word	0xffffffff


	//   ....[11]....
        /*00c0*/ 	.word	0xffffffff


	//   ....[12]....
        /*00c4*/ 	.word	0xffffffff


	//   ....[13]....
        /*00c8*/ 	.word	0xffffffff


	//----- nvinfo : EIATTR_COOP_GROUP_INSTR_OFFSETS
	.align		4
.L_41:
        /*00cc*/ 	.byte	0x04, 0x28
        /*00ce*/ 	.short	(.L_43 - .L_42)


	//   ....[0]....
.L_42:
        /*00d0*/ 	.word	0x00000080


	//   ....[1]....
        /*00d4*/ 	.word	0x000004f0


	//   ....[2]....
        /*00d8*/ 	.word	0x00000680


	//   ....[3]....
        /*00dc*/ 	.word	0x00000820


	//   ....[4]....
        /*00e0*/ 	.word	0x00000920


	//   ....[5]....
        /*00e4*/ 	.word	0x00000a90


	//   ....[6]....
        /*00e8*/ 	.word	0x00000c30


	//   ....[7]....
        /*00ec*/ 	.word	0x00000de0


	//   ....[8]....
        /*00f0*/ 	.word	0x000021b0


	//   ....[9]....
        /*00f4*/ 	.word	0x00002fe0


	//   ....[10]....
        /*00f8*/ 	.word	0x000031f0


	//   ....[11]....
        /*00fc*/ 	.word	0x00003220


	//   ....[12]....
        /*0100*/ 	.word	0x00003e30


	//   ....[13]....
        /*0104*/ 	.word	0x00004060


	//----- nvinfo : EIATTR_VRC_CTA_INIT_COUNT
	.align		4
.L_43:
        /*0108*/ 	.byte	0x02, 0x4a
        /*010a*/ 	.byte	0x80
	.zero		1


	//----- nvinfo : EIATTR_SYSCALL_OFFSETS
	.align		4
        /*010c*/ 	.byte	0x04, 0x46
        /*010e*/ 	.short	(.L_45 - .L_44)


	//   ....[0]....
.L_44:
        /*0110*/ 	.word	0x00006210


	//   ....[1]....
        /*0114*/ 	.word	0x00006300


	//   ....[2]....
        /*0118*/ 	.word	0x00006ac0


	//   ....[3]....
        /*011c*/ 	.word	0x00007440


	//   ....[4]....
        /*0120*/ 	.word	0x00007d90


	//   ....[5]....
        /*0124*/ 	.word	0x00008730


	//   ....[6]....
        /*0128*/ 	.word	0x000090d0


	//   ....[7]....
        /*012c*/ 	.word	0x00009aa0


	//   ....[8]....
        /*0130*/ 	.word	0x0000a440


	//   ....[9]....
        /*0134*/ 	.word	0x0000ad90


	//----- nvinfo : EIATTR_MBARRIER_INSTR_OFFSETS
	.align		4
.L_45:
        /*0138*/ 	.byte	0x04, 0x39
        /*013a*/ 	.short	(.L_47 - .L_46)


	//   ....[0]....
.L_46:
        /*013c*/ 	.word	0x00000610
        /*0140*/ 	.word	0x000000ff
        /*0144*/ 	.word	0x00000000
        /*0148*/ 	.short	0x0100
        /*014a*/ 	.byte	0x04
	.zero		1


	//   ....[1]....
        /*014c*/ 	.word	0x00000620
        /*0150*/ 	.word	0x000000ff
        /*0154*/ 	.word	0x00000018
        /*0158*/ 	.short	0x0100
        /*015a*/ 	.byte	0x04
	.zero		1


	//   ....[2]....
        /*015c*/ 	.word	0x00000630
        /*0160*/ 	.word	0x000000ff
        /*0164*/ 	.word	0x00000008
        /*0168*/ 	.short	0x0100
        /*016a*/ 	.byte	0x04
	.zero		1


	//   ....[3]....
        /*016c*/ 	.word	0x00000640
        /*0170*/ 	.word	0x000000ff
        /*0174*/ 	.word	0x00000020
        /*0178*/ 	.short	0x0100
        /*017a*/ 	.byte	0x04
	.zero		1


	//   ....[4]....
        /*017c*/ 	.word	0x00000650
        /*0180*/ 	.word	0x000000ff
        /*0184*/ 	.word	0x00000010
        /*0188*/ 	.short	0x0100
        /*018a*/ 	.byte	0x04
	.zero		1


	//   ....[5]....
        /*018c*/ 	.word	0x00000660
        /*0190*/ 	.word	0x000000ff
        /*0194*/ 	.word	0x00000028
        /*0198*/ 	.short	0x0100
        /*019a*/ 	.byte	0x04
	.zero		1


	//   ....[6]....
        /*019c*/ 	.word	0x00000790
        /*01a0*/ 	.word	0x000000ff
        /*01a4*/ 	.word	0x00000030
        /*01a8*/ 	.short	0x0100
        /*01aa*/ 	.byte	0x04
	.zero		1


	//   ....[7]....
        /*01ac*/ 	.word	0x000007a0
        /*01b0*/ 	.word	0x000000ff
        /*01b4*/ 	.word	0x00000050
        /*01b8*/ 	.short	0x0100
        /*01ba*/ 	.byte	0x04
	.zero		1


	//   ....[8]....
        /*01bc*/ 	.word	0x000007b0
        /*01c0*/ 	.word	0x000000ff
        /*01c4*/ 	.word	0x00000038
        /*01c8*/ 	.short	0x0100
        /*01ca*/ 	.byte	0x04
	.zero		1


	//   ....[9]....
        /*01cc*/ 	.word	0x000007c0
        /*01d0*/ 	.word	0x000000ff
        /*01d4*/ 	.word	0x00000058
        /*01d8*/ 	.short	0x0100
        /*01da*/ 	.byte	0x04
	.zero		1


	//   ....[10]....
        /*01dc*/ 	.word	0x000007d0
        /*01e0*/ 	.word	0x000000ff
        /*01e4*/ 	.word	0x00000040
        /*01e8*/ 	.short	0x0100
        /*01ea*/ 	.byte	0x04
	.zero		1


	//   ....[11]....
        /*01ec*/ 	.word	0x000007e0
        /*01f0*/ 	.word	0x000000ff
        /*01f4*/ 	.word	0x00000060
        /*01f8*/ 	.short	0x0100
        /*01fa*/ 	.byte	0x04
	.zero		1


	//   ....[12]....
        /*01fc*/ 	.word	0x000007f0
        /*0200*/ 	.word	0x000000ff
        /*0204*/ 	.word	0x00000048
        /*0208*/ 	.short	0x0100
        /*020a*/ 	.byte	0x04
	.zero		1


	//   ....[13]....
        /*020c*/ 	.word	0x00000800
        /*0210*/ 	.word	0x000000ff
        /*0214*/ 	.word	0x00000068
        /*0218*/ 	.short	0x0100
        /*021a*/ 	.byte	0x04
	.zero		1


	//   ....[14]....
        /*021c*/ 	.word	0x000008f0
        /*0220*/ 	.word	0x000000ff
        /*0224*/ 	.word	0x00000070
        /*0228*/ 	.short	0x0100
        /*022a*/ 	.byte	0x06
	.zero		1


	//   ....[15]....
        /*022c*/ 	.word	0x00000900
        /*0230*/ 	.word	0x000000ff
        /*0234*/ 	.word	0x00000078
        /*0238*/ 	.short	0x0100
        /*023a*/ 	.byte	0x06
	.zero		1


	//   ....[16]....
        /*023c*/ 	.word	0x00000a40
        /*0240*/ 	.word	0x000000ff
        /*0244*/ 	.word	0x00000080
        /*0248*/ 	.short	0x0100
        /*024a*/ 	.byte	0x06
	.zero		1


	//   ....[17]....
        /*024c*/ 	.word	0x00000a50
        /*0250*/ 	.word	0x000000ff
        /*0254*/ 	.word	0x00000090
        /*0258*/ 	.short	0x0100
        /*025a*/ 	.byte	0x06
	.zero		1


	//   ....[18]....
        /*025c*/ 	.word	0x00000a60
        /*0260*/ 	.word	0x000000ff
        /*0264*/ 	.word	0x00000088
        /*0268*/ 	.short	0x0100
        /*026a*/ 	.byte	0x06
	.zero		1


	//   ....[19]....
        /*026c*/ 	.word	0x00000a70
        /*0270*/ 	.word	0x000000ff
        /*0274*/ 	.word	0x00000098
        /*0278*/ 	.short	0x0100
        /*027a*/ 	.byte	0x06
	.zero		1


	//   ....[20]....
        /*027c*/ 	.word	0x00000ba0
        /*0280*/ 	.word	0x000000ff
        /*0284*/ 	.word	0x000000a0
        /*0288*/ 	.short	0x0100
        /*028a*/ 	.byte	0x04
	.zero		1


	//   ....[21]....
        /*028c*/ 	.word	0x00000bb0
        /*0290*/ 	.word	0x000000ff
        /*0294*/ 	.word	0x000000c0
        /*0298*/ 	.short	0x0100
        /*029a*/ 	.byte	0x04
	.zero		1


	//   ....[22]....
        /*029c*/ 	.word	0x00000bc0
        /*02a0*/ 	.word	0x000000ff
        /*02a4*/ 	.word	0x000000a8
        /*02a8*/ 	.short	0x0100
        /*02aa*/ 	.byte	0x04
	.zero		1


	//   ....[23]....
        /*02ac*/ 	.word	0x00000bd0
        /*02b0*/ 	.word	0x000000ff
        /*02b4*/ 	.word	0x000000c8
        /*02b8*/ 	.short	0x0100
        /*02ba*/ 	.byte	0x04
	.zero		1


	//   ....[24]....
        /*02bc*/ 	.word	0x00000be0
        /*02c0*/ 	.word	0x000000ff
        /*02c4*/ 	.word	0x000000b0
        /*02c8*/ 	.short	0x0100
        /*02ca*/ 	.byte	0x04
	.zero		1


	//   ....[25]....
        /*02cc*/ 	.word	0x00000bf0
        /*02d0*/ 	.word	0x000000ff
        /*02d4*/ 	.word	0x000000d0
        /*02d8*/ 	.short	0x0100
        /*02da*/ 	.byte	0x04
	.zero		1


	//   ....[26]....
        /*02dc*/ 	.word	0x00000c00
        /*02e0*/ 	.word	0x000000ff
        /*02e4*/ 	.word	0x000000b8
        /*02e8*/ 	.short	0x0100
        /*02ea*/ 	.byte	0x04
	.zero		1


	//   ....[27]....
        /*02ec*/ 	.word	0x00000c10
        /*02f0*/ 	.word	0x000000ff
        /*02f4*/ 	.word	0x000000d8
        /*02f8*/ 	.short	0x0100
        /*02fa*/ 	.byte	0x04
	.zero		1


	//   ....[28]....
        /*02fc*/ 	.word	0x00000d00
        /*0300*/ 	.word	0x000000ff
        /*0304*/ 	.word	0x000000e0
        /*0308*/ 	.short	0x0100
        /*030a*/ 	.byte	0x04
	.zero		1


	//   ....[29]....
        /*030c*/ 	.word	0x00000d10
        /*0310*/ 	.word	0x000000ff
        /*0314*/ 	.word	0x000000f0
        /*0318*/ 	.short	0x0100
        /*031a*/ 	.byte	0x04
	.zero		1


	//   ....[30]....
        /*031c*/ 	.word	0x00000d20
        /*0320*/ 	.word	0x000000ff
        /*0324*/ 	.word	0x000000e8
        /*0328*/ 	.short	0x0100
        /*032a*/ 	.byte	0x04
	.zero		1


	//   ....[31]....
        /*032c*/ 	.word	0x00000d30
        /*0330*/ 	.word	0x000000ff
        /*0334*/ 	.word	0x000000f8
        /*0338*/ 	.short	0x0100
        /*033a*/ 	.byte	0x04
	.zero		1


	//   ....[32]....
        /*033c*/ 	.word	0x00001890
        /*0340*/ 	.word	0x00000000
        /*0344*/ 	.word	0x000000f0
        /*0348*/ 	.short	0x010a
        /*034a*/ 	.byte	0xff
	.zero		1


	//   ....[33]....
        /*034c*/ 	.word	0x000018c0
        /*0350*/ 	.word	0x00000000
        /*0354*/ 	.word	0x000000e0
        /*0358*/ 	.short	0x0101
        /*035a*/ 	.byte	0xff
	.zero		1


	//   ....[34]....
        /*035c*/ 	.word	0x00001990
        /*0360*/ 	.word	0x000000ff
        /*0364*/ 	.word	0x00000018
        /*0368*/ 	.short	0x010a
        /*036a*/ 	.byte	0x04
	.zero		1


	//   ....[35]....
        /*036c*/ 	.word	0x00001a10
        /*0370*/ 	.word	0x000000ff
        /*0374*/ 	.word	0x00000018
        /*0378*/ 	.short	0x010a
        /*037a*/ 	.byte	0x21
	.zero		1


	//   ....[36]....
        /*037c*/ 	.word	0x00001bb0
        /*0380*/ 	.word	0x000000ff
        /*0384*/ 	.word	0x00000018
        /*0388*/ 	.short	0x010a
        /*038a*/ 	.byte	0x05
	.zero		1


	//   ....[37]....
        /*038c*/ 	.word	0x00001da0
        /*0390*/ 	.word	0x000000ff
        /*0394*/ 	.word	0x00000078
        /*0398*/ 	.short	0x0101
        /*039a*/ 	.byte	0x15
	.zero		1


	//   ....[38]....
        /*039c*/ 	.word	0x00001dc0
        /*03a0*/ 	.word	0x000000ff
        /*03a4*/ 	.word	0x00000018
        /*03a8*/ 	.short	0x010a
        /*03aa*/ 	.byte	0x04
	.zero		1


	//   ....[39]....
        /*03ac*/ 	.word	0x00001e40
        /*03b0*/ 	.word	0x000000ff
        /*03b4*/ 	.word	0x00000018
        /*03b8*/ 	.short	0x010a
        /*03ba*/ 	.byte	0x21
	.zero		1


	//   ....[40]....
        /*03bc*/ 	.word	0x00001fd0
        /*03c0*/ 	.word	0x000000ff
        /*03c4*/ 	.word	0x00000018
        /*03c8*/ 	.short	0x010a
        /*03ca*/ 	.byte	0x05
	.zero		1


	//   ....[41]....
        /*03cc*/ 	.word	0x000021e0
        /*03d0*/ 	.word	0x00000003
        /*03d4*/ 	.word	0x00000080
        /*03d8*/ 	.short	0x010a
        /*03da*/ 	.byte	0xff
	.zero		1


	//   ....[42]....
        /*03dc*/ 	.word	0x00002330
        /*03e0*/ 	.word	0x00000000
        /*03e4*/ 	.word	0x00000000
        /*03e8*/ 	.short	0x0101
        /*03ea*/ 	.byte	0xff
	.zero		1


	//   ....[43]....
        /*03ec*/ 	.word	0x000028f0
        /*03f0*/ 	.word	0x000000ff
        /*03f4*/ 	.word	0x00000000
        /*03f8*/ 	.short	0x010a
        /*03fa*/ 	.byte	0x04
	.zero		1


	//   ....[44]....
        /*03fc*/ 	.word	0x00002980
        /*0400*/ 	.word	0x000000ff
        /*0404*/ 	.word	0x00000000
        /*0408*/ 	.short	0x010a
        /*040a*/ 	.byte	0x05
	.zero		1


	//   ....[45]....
        /*040c*/ 	.word	0x00002a20
        /*0410*/ 	.word	0x00000000
        /*0414*/ 	.word	0x00000000
        /*0418*/ 	.short	0x010a
        /*041a*/ 	.byte	0xff
	.zero		1


	//   ....[46]....
        /*041c*/ 	.word	0x00002b40
        /*0420*/ 	.word	0x00000002
        /*0424*/ 	.word	0x000000e0
        /*0428*/ 	.short	0x010a
        /*042a*/ 	.byte	0xff
	.zero		1


	//   ....[47]....
        /*042c*/ 	.word	0x00002bb0
        /*0430*/ 	.word	0x00000002
        /*0434*/ 	.word	0x00000000
        /*0438*/ 	.short	0x0101
        /*043a*/ 	.byte	0xff
	.zero		1


	//   ....[48]....
        /*043c*/ 	.word	0x00002bd0
        /*0440*/ 	.word	0x000000ff
        /*0444*/ 	.word	0x00000090
        /*0448*/ 	.short	0x010a
        /*044a*/ 	.byte	0x04
	.zero		1


	//   ....[49]....
        /*044c*/ 	.word	0x00002cf0
        /*0450*/ 	.word	0x00000002
        /*0454*/ 	.word	0x00000080
        /*0458*/ 	.short	0x010a
        /*045a*/ 	.byte	0xff
	.zero		1


	//   ....[50]....
        /*045c*/ 	.word	0x00002df0
        /*0460*/ 	.word	0x00000002
        /*0464*/ 	.word	0x00000000
        /*0468*/ 	.short	0x0101
        /*046a*/ 	.byte	0xff
	.zero		1


	//   ....[51]....
        /*046c*/ 	.word	0x00002e80
        /*0470*/ 	.word	0x000000ff
        /*0474*/ 	.word	0x00000090
        /*0478*/ 	.short	0x0106
        /*047a*/ 	.byte	0x04
	.zero		1


	//   ....[52]....
        /*047c*/ 	.word	0x00002ea0
        /*0480*/ 	.word	0x000000ff
        /*0484*/ 	.word	0x00000090
        /*0488*/ 	.short	0x010a
        /*048a*/ 	.byte	0x04
	.zero		1


	//   ....[53]....
        /*048c*/ 	.word	0x00002f30
        /*0490*/ 	.word	0x000000ff
        /*0494*/ 	.word	0x00000090
        /*0498*/ 	.short	0x0106
        /*049a*/ 	.byte	0x07
	.zero		1


	//   ....[54]....
        /*049c*/ 	.word	0x00002f70
        /*04a0*/ 	.word	0x00000000
        /*04a4*/ 	.word	0x00000090
        /*04a8*/ 	.short	0x010a
        /*04aa*/ 	.byte	0xff
	.zero		1


	//   ....[55]....
        /*04ac*/ 	.word	0x00003540
        /*04b0*/ 	.word	0x00000000
        /*04b4*/ 	.word	0x00000080
        /*04b8*/ 	.short	0x010a
        /*04ba*/ 	.byte	0xff
	.zero		1


	//   ....[56]....
        /*04bc*/ 	.word	0x00003650
        /*04c0*/ 	.word	0x00000003
        /*04c4*/ 	.word	0x00000000
        /*04c8*/ 	.short	0x0101
        /*04ca*/ 	.byte	0xff
	.zero		1


	//   ....[57]....
        /*04cc*/ 	.word	0x00003660
        /*04d0*/ 	.word	0x000000ff
        /*04d4*/ 	.word	0x00000000
        /*04d8*/ 	.short	0x010a
        /*04da*/ 	.byte	0x04
	.zero		1


	//   ....[58]....
        /*04dc*/ 	.word	0x00003680
        /*04e0*/ 	.word	0x000000ff
        /*04e4*/ 	.word	0x000000c0
        /*04e8*/ 	.short	0x010a
        /*04ea*/ 	.byte	0x2d
	.zero		1


	//   ....[59]....
        /*04ec*/ 	.word	0x00003750
        /*04f0*/ 	.word	0x000000ff
        /*04f4*/ 	.word	0x00000000
        /*04f8*/ 	.short	0x010a
        /*04fa*/ 	.byte	0x07
	.zero		1


	//   ....[60]....
        /*04fc*/ 	.word	0x00003890
        /*0500*/ 	.word	0x000000ff
        /*0504*/ 	.word	0x00000000
        /*0508*/ 	.short	0x010a
        /*050a*/ 	.byte	0x04
	.zero		1


	//   ....[61]....
        /*050c*/ 	.word	0x00003c60
        /*0510*/ 	.word	0x000000ff
        /*0514*/ 	.word	0x00000000
        /*0518*/ 	.short	0x010a
        /*051a*/ 	.byte	0x04
	.zero		1


	//   ....[62]....
        /*051c*/ 	.word	0x00003cf0
        /*0520*/ 	.word	0x000000ff
        /*0524*/ 	.word	0x00000000
        /*0528*/ 	.short	0x010a
        /*052a*/ 	.byte	0x05
	.zero		1


	//   ....[63]....
        /*052c*/ 	.word	0x00003d80
        /*0530*/ 	.word	0x000000ff
        /*0534*/ 	.word	0x00000000
        /*0538*/ 	.short	0x010a
        /*053a*/ 	.byte	0x05
	.zero		1


	//   ....[64]....
        /*053c*/ 	.word	0x00003e10
        /*0540*/ 	.word	0x000000ff
        /*0544*/ 	.word	0x00000000
        /*0548*/ 	.short	0x010a
        /*054a*/ 	.byte	0x04
	.zero		1


	//   ....[65]....
        /*054c*/ 	.word	0x000042c0
        /*0550*/ 	.word	0x0000000c
        /*0554*/ 	.word	0x00000080
        /*0558*/ 	.short	0x010a
        /*055a*/ 	.byte	0xff
	.zero		1


	//   ....[66]....
        /*055c*/ 	.word	0x00004430
        /*0560*/ 	.word	0x00000000
        /*0564*/ 	.word	0x00000000
        /*0568*/ 	.short	0x0101
        /*056a*/ 	.byte	0xff
	.zero		1


	//   ....[67]....
        /*056c*/ 	.word	0x000048d0
        /*0570*/ 	.word	0x000000ff
        /*0574*/ 	.word	0x00000078
        /*0578*/ 	.short	0x010a
        /*057a*/ 	.byte	0x15
	.zero		1


	//   ....[68]....
        /*057c*/ 	.word	0x00004a50
        /*0580*/ 	.word	0x000000ff
        /*0584*/ 	.word	0x00000050
        /*0588*/ 	.short	0x010a
        /*058a*/ 	.byte	0x15
	.zero		1


	//   ....[69]....
        /*058c*/ 	.word	0x00004bd0
        /*0590*/ 	.word	0x000000ff
        /*0594*/ 	.word	0x00000030
        /*0598*/ 	.short	0x010b
        /*059a*/ 	.byte	0x15
	.zero		1


	//   ....[70]....
        /*059c*/ 	.word	0x00004be0
        /*05a0*/ 	.word	0x000000ff
        /*05a4*/ 	.word	0x00000000
        /*05a8*/ 	.short	0x0101
        /*05aa*/ 	.byte	0x06
	.zero		1


	//   ....[71]....
        /*05ac*/ 	.word	0x00004bf0
        /*05b0*/ 	.word	0x000000ff
        /*05b4*/ 	.word	0x00000058
        /*05b8*/ 	.short	0x010a
        /*05ba*/ 	.byte	0x15
	.zero		1


	//   ....[72]....
        /*05bc*/ 	.word	0x00004d30
        /*05c0*/ 	.word	0x000000ff
        /*05c4*/ 	.word	0x00000038
        /*05c8*/ 	.short	0x010b
        /*05ca*/ 	.byte	0x15
	.zero		1


	//   ....[73]....
        /*05cc*/ 	.word	0x00004d40
        /*05d0*/ 	.word	0x000000ff
        /*05d4*/ 	.word	0x00000000
        /*05d8*/ 	.short	0x0101
        /*05da*/ 	.byte	0x07
	.zero		1


	//   ....[74]....
        /*05dc*/ 	.word	0x00004d50
        /*05e0*/ 	.word	0x000000ff
        /*05e4*/ 	.word	0x00000060
        /*05e8*/ 	.short	0x010a
        /*05ea*/ 	.byte	0x15
	.zero		1


	//   ....[75]....
        /*05ec*/ 	.word	0x00004ea0
        /*05f0*/ 	.word	0x000000ff
        /*05f4*/ 	.word	0x00000040
        /*05f8*/ 	.short	0x010b
        /*05fa*/ 	.byte	0x15
	.zero		1


	//   ....[76]....
        /*05fc*/ 	.word	0x00004eb0
        /*0600*/ 	.word	0x000000ff
        /*0604*/ 	.word	0x00000000
        /*0608*/ 	.short	0x0101
        /*060a*/ 	.byte	0x1d
	.zero		1


	//   ....[77]....
        /*060c*/ 	.word	0x00004ec0
        /*0610*/ 	.word	0x000000ff
        /*0614*/ 	.word	0x00000068
        /*0618*/ 	.short	0x010a
        /*061a*/ 	.byte	0x15
	.zero		1


	//   ....[78]....
        /*061c*/ 	.word	0x00005020
        /*0620*/ 	.word	0x000000ff
        /*0624*/ 	.word	0x00000048
        /*0628*/ 	.short	0x010b
        /*062a*/ 	.byte	0x15
	.zero		1


	//   ....[79]....
        /*062c*/ 	.word	0x00005030
        /*0630*/ 	.word	0x000000ff
        /*0634*/ 	.word	0x00000000
        /*0638*/ 	.short	0x0101
        /*063a*/ 	.byte	0x18
	.zero		1


	//   ....[80]....
        /*063c*/ 	.word	0x00005040
        /*0640*/ 	.word	0x000000ff
        /*0644*/ 	.word	0x00000050
        /*0648*/ 	.short	0x010a
        /*064a*/ 	.byte	0x15
	.zero		1


	//   ....[81]....
        /*064c*/ 	.word	0x000051a0
        /*0650*/ 	.word	0x000000ff
        /*0654*/ 	.word	0x00000030
        /*0658*/ 	.short	0x010b
        /*065a*/ 	.byte	0x15
	.zero		1


	//   ....[82]....
        /*065c*/ 	.word	0x000051b0
        /*0660*/ 	.word	0x000000ff
        /*0664*/ 	.word	0x00000000
        /*0668*/ 	.short	0x0101
        /*066a*/ 	.byte	0x06
	.zero		1


	//   ....[83]....
        /*066c*/ 	.word	0x000051c0
        /*0670*/ 	.word	0x000000ff
        /*0674*/ 	.word	0x00000058
        /*0678*/ 	.short	0x010a
        /*067a*/ 	.byte	0x15
	.zero		1


	//   ....[84]....
        /*067c*/ 	.word	0x00005320
        /*0680*/ 	.word	0x000000ff
        /*0684*/ 	.word	0x00000038
        /*0688*/ 	.short	0x010b
        /*068a*/ 	.byte	0x15
	.zero		1


	//   ....[85]....
        /*068c*/ 	.word	0x00005330
        /*0690*/ 	.word	0x000000ff
        /*0694*/ 	.word	0x00000000
        /*0698*/ 	.short	0x0101
        /*069a*/ 	.byte	0x07
	.zero		1


	//   ....[86]....
        /*069c*/ 	.word	0x00005340
        /*06a0*/ 	.word	0x000000ff
        /*06a4*/ 	.word	0x00000060
        /*06a8*/ 	.short	0x010a
        /*06aa*/ 	.byte	0x15
	.zero		1


	//   ....[87]....
        /*06ac*/ 	.word	0x00005490
        /*06b0*/ 	.word	0x000000ff
        /*06b4*/ 	.word	0x00000040
        /*06b8*/ 	.short	0x010b
        /*06ba*/ 	.byte	0x15
	.zero		1


	//   ....[88]....
        /*06bc*/ 	.word	0x000054a0
        /*06c0*/ 	.word	0x000000ff
        /*06c4*/ 	.word	0x00000000
        /*06c8*/ 	.short	0x0101
        /*06ca*/ 	.byte	0x1d
	.zero		1


	//   ....[89]....
        /*06cc*/ 	.word	0x000054b0
        /*06d0*/ 	.word	0x000000ff
        /*06d4*/ 	.word	0x00000068
        /*06d8*/ 	.short	0x010a
        /*06da*/ 	.byte	0x15
	.zero		1


	//   ....[90]....
        /*06dc*/ 	.word	0x000056a0
        /*06e0*/ 	.word	0x000000ff
        /*06e4*/ 	.word	0x00000048
        /*06e8*/ 	.short	0x010b
        /*06ea*/ 	.byte	0x15
	.zero		1


	//   ....[91]....
        /*06ec*/ 	.word	0x000056b0
        /*06f0*/ 	.word	0x000000ff
        /*06f4*/ 	.word	0x00000000
        /*06f8*/ 	.short	0x0101
        /*06fa*/ 	.byte	0x18
	.zero		1


	//   ....[92]....
        /*06fc*/ 	.word	0x000056d0
        /*0700*/ 	.word	0x000000ff
        /*0704*/ 	.word	0x00000050
        /*0708*/ 	.short	0x010a
        /*070a*/ 	.byte	0x15
	.zero		1


	//   ....[93]....
        /*070c*/ 	.word	0x000056f0
        /*0710*/ 	.word	0x000000ff
        /*0714*/ 	.word	0x00000058
        /*0718*/ 	.short	0x010a
        /*071a*/ 	.byte	0x15
	.zero		1


	//   ....[94]....
        /*071c*/ 	.word	0x00005710
        /*0720*/ 	.word	0x000000ff
        /*0724*/ 	.word	0x00000060
        /*0728*/ 	.short	0x010a
        /*072a*/ 	.byte	0x15
	.zero		1


	//   ....[95]....
        /*072c*/ 	.word	0x00005760
        /*0730*/ 	.word	0x00000002
        /*0734*/ 	.word	0x00000068
        /*0738*/ 	.short	0x010a
        /*073a*/ 	.byte	0xff
	.zero		1


	//   ....[96]....
        /*073c*/ 	.word	0x00005a80
        /*0740*/ 	.word	0x00000000
        /*0744*/ 	.word	0x00000080
        /*0748*/ 	.short	0x010a
        /*074a*/ 	.byte	0xff
	.zero		1


	//   ....[97]....
        /*074c*/ 	.word	0x00005b50
        /*0750*/ 	.word	0x00000000
        /*0754*/ 	.word	0x00000000
        /*0758*/ 	.short	0x0101
        /*075a*/ 	.byte	0xff
	.zero		1


	//   ....[98]....
        /*075c*/ 	.word	0x00006790
        /*0760*/ 	.word	0x000000ff
        /*0764*/ 	.word	0x00000030
        /*0768*/ 	.short	0x010a
        /*076a*/ 	.byte	0x2b
	.zero		1


	//   ....[99]....
        /*076c*/ 	.word	0x000067c0
        /*0770*/ 	.word	0x0000001a
        /*0774*/ 	.word	0x000000a0
        /*0778*/ 	.short	0x010a
        /*077a*/ 	.byte	0xff
	.zero		1


	//   ....[100]....
        /*077c*/ 	.word	0x000068b0
        /*0780*/ 	.word	0x000000ff
        /*0784*/ 	.word	0x00000030
        /*0788*/ 	.short	0x010a
        /*078a*/ 	.byte	0x2b
	.zero		1


	//   ....[101]....
        /*078c*/ 	.word	0x000069a0
        /*0790*/ 	.word	0x0000001a
        /*0794*/ 	.word	0x000000a0
        /*0798*/ 	.short	0x010a
        /*079a*/ 	.byte	0xff
	.zero		1


	//   ....[102]....
        /*079c*/ 	.word	0x00007170
        /*07a0*/ 	.word	0x00000000
        /*07a4*/ 	.word	0x00000000
        /*07a8*/ 	.short	0x0101
        /*07aa*/ 	.byte	0xff
	.zero		1


	//   ....[103]....
        /*07ac*/ 	.word	0x00007180
        /*07b0*/ 	.word	0x00000002
        /*07b4*/ 	.word	0x00000030
        /*07b8*/ 	.short	0x010a
        /*07ba*/ 	.byte	0xff
	.zero		1


	//   ....[104]....
        /*07bc*/ 	.word	0x00007260
        /*07c0*/ 	.word	0x00000002
        /*07c4*/ 	.word	0x00000030
        /*07c8*/ 	.short	0x010a
        /*07ca*/ 	.byte	0xff
	.zero		1


	//   ....[105]....
        /*07cc*/ 	.word	0x00007ac0
        /*07d0*/ 	.word	0x00000015
        /*07d4*/ 	.word	0x00000000
        /*07d8*/ 	.short	0x0101
        /*07da*/ 	.byte	0xff
	.zero		1


	//   ....[106]....
        /*07dc*/ 	.word	0x00007ae0
        /*07e0*/ 	.word	0x00000000
        /*07e4*/ 	.word	0x00000030
        /*07e8*/ 	.short	0x010a
        /*07ea*/ 	.byte	0xff
	.zero		1


	//   ....[107]....
        /*07ec*/ 	.word	0x00007bb0
        /*07f0*/ 	.word	0x00000000
        /*07f4*/ 	.word	0x00000030
        /*07f8*/ 	.short	0x010a
        /*07fa*/ 	.byte	0xff
	.zero		1


	//   ....[108]....
        /*07fc*/ 	.word	0x00008420
        /*0800*/ 	.word	0x00000015
        /*0804*/ 	.word	0x00000000
        /*0808*/ 	.short	0x0101
        /*080a*/ 	.byte	0xff
	.zero		1


	//   ....[109]....
        /*080c*/ 	.word	0x00008440
        /*0810*/ 	.word	0x00000000
        /*0814*/ 	.word	0x00000030
        /*0818*/ 	.short	0x010a
        /*081a*/ 	.byte	0xff
	.zero		1


	//   ....[110]....
        /*081c*/ 	.word	0x00008510
        /*0820*/ 	.word	0x00000000
        /*0824*/ 	.word	0x00000030
        /*0828*/ 	.short	0x010a
        /*082a*/ 	.byte	0xff
	.zero		1


	//   ....[111]....
        /*082c*/ 	.word	0x00008db0
        /*0830*/ 	.word	0x00000015
        /*0834*/ 	.word	0x00000000
        /*0838*/ 	.short	0x0101
        /*083a*/ 	.byte	0xff
	.zero		1


	//   ....[112]....
        /*083c*/ 	.word	0x00008dd0
        /*0840*/ 	.word	0x00000000
        /*0844*/ 	.word	0x00000030
        /*0848*/ 	.short	0x010a
        /*084a*/ 	.byte	0xff
	.zero		1


	//   ....[113]....
        /*084c*/ 	.word	0x00008ea0
        /*0850*/ 	.word	0x00000000
        /*0854*/ 	.word	0x00000030
        /*0858*/ 	.short	0x010a
        /*085a*/ 	.byte	0xff
	.zero		1


	//   ....[114]....
        /*085c*/ 	.word	0x00009780
        /*0860*/ 	.word	0x00000015
        /*0864*/ 	.word	0x00000000
        /*0868*/ 	.short	0x0101
        /*086a*/ 	.byte	0xff
	.zero		1


	//   ....[115]....
        /*086c*/ 	.word	0x000097a0
        /*0870*/ 	.word	0x00000000
        /*0874*/ 	.word	0x00000030
        /*0878*/ 	.short	0x010a
        /*087a*/ 	.byte	0xff
	.zero		1


	//   ....[116]....
        /*087c*/ 	.word	0x00009870
        /*0880*/ 	.word	0x00000000
        /*0884*/ 	.word	0x00000030
        /*0888*/ 	.short	0x010a
        /*088a*/ 	.byte	0xff
	.zero		1


	//   ....[117]....
        /*088c*/ 	.word	0x0000a120
        /*0890*/ 	.word	0x00000015
        /*0894*/ 	.word	0x00000000
        /*0898*/ 	.short	0x0101
        /*089a*/ 	.byte	0xff
	.zero		1


	//   ....[118]....
        /*089c*/ 	.word	0x0000a140
        /*08a0*/ 	.word	0x00000000
        /*08a4*/ 	.word	0x00000030
        /*08a8*/ 	.short	0x010a
        /*08aa*/ 	.byte	0xff
	.zero		1


	//   ....[119]....
        /*08ac*/ 	.word	0x0000a210
        /*08b0*/ 	.word	0x00000000
        /*08b4*/ 	.word	0x00000030
        /*08b8*/ 	.short	0x010a
        /*08ba*/ 	.byte	0xff
	.zero		1


	//   ....[120]....
        /*08bc*/ 	.word	0x0000aac0
        /*08c0*/ 	.word	0x00000015
        /*08c4*/ 	.word	0x00000000
        /*08c8*/ 	.short	0x0101
        /*08ca*/ 	.byte	0xff
	.zero		1


	//   ....[121]....
        /*08cc*/ 	.word	0x0000aae0
        /*08d0*/ 	.word	0x00000000
        /*08d4*/ 	.word	0x00000030
        /*08d8*/ 	.short	0x010a
        /*08da*/ 	.byte	0xff
	.zero		1


	//   ....[122]....
        /*08dc*/ 	.word	0x0000abb0
        /*08e0*/ 	.word	0x00000000
        /*08e4*/ 	.word	0x00000030
        /*08e8*/ 	.short	0x010a
        /*08ea*/ 	.byte	0xff
	.zero		1


	//   ....[123]....
        /*08ec*/ 	.word	0x0000b080
        /*08f0*/ 	.word	0x000000ff
        /*08f4*/ 	.word	0x00000000
        /*08f8*/ 	.short	0x0101
        /*08fa*/ 	.byte	0x04
	.zero		1


	//   ....[124]....
        /*08fc*/ 	.word	0x0000b470
        /*0900*/ 	.word	0x00000000
        /*0904*/ 	.word	0x00000000
        /*0908*/ 	.short	0x0101
        /*090a*/ 	.byte	0xff
	.zero		1


	//   ....[125]....
        /*090c*/ 	.word	0x0000b720
        /*0910*/ 	.word	0x000000ff
        /*0914*/ 	.word	0x00000000
        /*0918*/ 	.short	0x0101
        /*091a*/ 	.byte	0x04
	.zero		1


	//   ....[126]....
        /*091c*/ 	.word	0x0000b740
        /*0920*/ 	.word	0x00000000
        /*0924*/ 	.word	0x000000f0
        /*0928*/ 	.short	0x010a
        /*092a*/ 	.byte	0xff
	.zero		1


	//   ....[127]....
        /*092c*/ 	.word	0x0000b7a0
        /*0930*/ 	.word	0x00000000
        /*0934*/ 	.word	0x00000018
        /*0938*/ 	.short	0x010a
        /*093a*/ 	.byte	0xff
	.zero		1


	//   ....[128]....
        /*093c*/ 	.word	0x0000b800
        /*0940*/ 	.word	0x00000000
        /*0944*/ 	.word	0x00000018
        /*0948*/ 	.short	0x010a
        /*094a*/ 	.byte	0xff
	.zero		1


	//   ....[129]....
        /*094c*/ 	.word	0x0000b850
        /*0950*/ 	.word	0x00000003
        /*0954*/ 	.word	0x00000080
        /*0958*/ 	.short	0x010a
        /*095a*/ 	.byte	0xff
	.zero		1


	//   ....[130]....
        /*095c*/ 	.word	0x0000b8b0
        /*0960*/ 	.word	0x00000000
        /*0964*/ 	.word	0x00000000
        /*0968*/ 	.short	0x010a
        /*096a*/ 	.byte	0xff
	.zero		1


	//   ....[131]....
        /*096c*/ 	.word	0x0000b910
        /*0970*/ 	.word	0x00000000
        /*0974*/ 	.word	0x00000000
        /*0978*/ 	.short	0x010a
        /*097a*/ 	.byte	0xff
	.zero		1


	//   ....[132]....
        /*097c*/ 	.word	0x0000b960
        /*0980*/ 	.word	0x00000002
        /*0984*/ 	.word	0x000000e0
        /*0988*/ 	.short	0x010a
        /*098a*/ 	.byte	0xff
	.zero		1


	//   ....[133]....
        /*098c*/ 	.word	0x0000b9c0
        /*0990*/ 	.word	0x00000002
        /*0994*/ 	.word	0x00000090
        /*0998*/ 	.short	0x010a
        /*099a*/ 	.byte	0xff
	.zero		1


	//   ....[134]....
        /*099c*/ 	.word	0x0000ba10
        /*09a0*/ 	.word	0x00000002
        /*09a4*/ 	.word	0x00000080
        /*09a8*/ 	.short	0x010a
        /*09aa*/ 	.byte	0xff
	.zero		1


	//   ....[135]....
        /*09ac*/ 	.word	0x0000ba70
        /*09b0*/ 	.word	0x00000000
        /*09b4*/ 	.word	0x00000090
        /*09b8*/ 	.short	0x010a
        /*09ba*/ 	.byte	0xff
	.zero		1


	//   ....[136]....
        /*09bc*/ 	.word	0x0000bac0
        /*09c0*/ 	.word	0x00000000
        /*09c4*/ 	.word	0x00000080
        /*09c8*/ 	.short	0x010a
        /*09ca*/ 	.byte	0xff
	.zero		1


	//   ....[137]....
        /*09cc*/ 	.word	0x0000bb20
        /*09d0*/ 	.word	0x00000002
        /*09d4*/ 	.word	0x000000c0
        /*09d8*/ 	.short	0x010a
        /*09da*/ 	.byte	0xff
	.zero		1


	//   ....[138]....
        /*09dc*/ 	.word	0x0000bb80
        /*09e0*/ 	.word	0x00000000
        /*09e4*/ 	.word	0x00000000
        /*09e8*/ 	.short	0x010a
        /*09ea*/ 	.byte	0xff
	.zero		1


	//   ....[139]....
        /*09ec*/ 	.word	0x0000bbe0
        /*09f0*/ 	.word	0x00000000
        /*09f4*/ 	.word	0x00000000
        /*09f8*/ 	.short	0x010a
        /*09fa*/ 	.byte	0xff
	.zero		1


	//   ....[140]....
        /*09fc*/ 	.word	0x0000bc40
        /*0a00*/ 	.word	0x00000000
        /*0a04*/ 	.word	0x00000000
        /*0a08*/ 	.short	0x010a
        /*0a0a*/ 	.byte	0xff
	.zero		1


	//   ....[141]....
        /*0a0c*/ 	.word	0x0000bca0
        /*0a10*/ 	.word	0x00000000
        /*0a14*/ 	.word	0x00000000
        /*0a18*/ 	.short	0x010a
        /*0a1a*/ 	.byte	0xff
	.zero		1


	//   ....[142]....
        /*0a1c*/ 	.word	0x0000bd00
        /*0a20*/ 	.word	0x00000000
        /*0a24*/ 	.word	0x00000000
        /*0a28*/ 	.short	0x010a
        /*0a2a*/ 	.byte	0xff
	.zero		1


	//   ....[143]....
        /*0a2c*/ 	.word	0x0000bd50
        /*0a30*/ 	.word	0x0000000c
        /*0a34*/ 	.word	0x00000080
        /*0a38*/ 	.short	0x010a
        /*0a3a*/ 	.byte	0xff
	.zero		1


	//   ....[144]....
        /*0a3c*/ 	.word	0x0000bdb0
        /*0a40*/ 	.word	0x00000000
        /*0a44*/ 	.word	0x00000078
        /*0a48*/ 	.short	0x010a
        /*0a4a*/ 	.byte	0xff
	.zero		1


	//   ....[145]....
        /*0a4c*/ 	.word	0x0000be10
        /*0a50*/ 	.word	0x00000000
        /*0a54*/ 	.word	0x00000050
        /*0a58*/ 	.short	0x010a
        /*0a5a*/ 	.byte	0xff
	.zero		1


	//   ....[146]....
        /*0a5c*/ 	.word	0x0000be70
        /*0a60*/ 	.word	0x00000000
        /*0a64*/ 	.word	0x00000058
        /*0a68*/ 	.short	0x010a
        /*0a6a*/ 	.byte	0xff
	.zero		1


	//   ....[147]....
        /*0a6c*/ 	.word	0x0000bed0
        /*0a70*/ 	.word	0x00000000
        /*0a74*/ 	.word	0x00000060
        /*0a78*/ 	.short	0x010a
        /*0a7a*/ 	.byte	0xff
	.zero		1


	//   ....[148]....
        /*0a7c*/ 	.word	0x0000bf30
        /*0a80*/ 	.word	0x00000000
        /*0a84*/ 	.word	0x00000068
        /*0a88*/ 	.short	0x010a
        /*0a8a*/ 	.byte	0xff
	.zero		1


	//   ....[149]....
        /*0a8c*/ 	.word	0x0000bf90
        /*0a90*/ 	.word	0x00000000
        /*0a94*/ 	.word	0x00000050
        /*0a98*/ 	.short	0x010a
        /*0a9a*/ 	.byte	0xff
	.zero		1


	//   ....[150]....
        /*0a9c*/ 	.word	0x0000bff0
        /*0aa0*/ 	.word	0x00000000
        /*0aa4*/ 	.word	0x00000058
        /*0aa8*/ 	.short	0x010a
        /*0aaa*/ 	.byte	0xff
	.zero		1


	//   ....[151]....
        /*0aac*/ 	.word	0x0000c050
        /*0ab0*/ 	.word	0x00000000
        /*0ab4*/ 	.word	0x00000060
        /*0ab8*/ 	.short	0x010a
        /*0aba*/ 	.byte	0xff
	.zero		1


	//   ....[152]....
        /*0abc*/ 	.word	0x0000c0b0
        /*0ac0*/ 	.word	0x00000000
        /*0ac4*/ 	.word	0x00000068
        /*0ac8*/ 	.short	0x010a
        /*0aca*/ 	.byte	0xff
	.zero		1


	//   ....[153]....
        /*0acc*/ 	.word	0x0000c110
        /*0ad0*/ 	.word	0x00000000
        /*0ad4*/ 	.word	0x00000050
        /*0ad8*/ 	.short	0x010a
        /*0ada*/ 	.byte	0xff
	.zero		1


	//   ....[154]....
        /*0adc*/ 	.word	0x0000c170
        /*0ae0*/ 	.word	0x00000000
        /*0ae4*/ 	.word	0x00000058
        /*0ae8*/ 	.short	0x010a
        /*0aea*/ 	.byte	0xff
	.zero		1


	//   ....[155]....
        /*0aec*/ 	.word	0x0000c1d0
        /*0af0*/ 	.word	0x00000002
        /*0af4*/ 	.word	0x00000060
        /*0af8*/ 	.short	0x010a
        /*0afa*/ 	.byte	0xff
	.zero		1


	//   ....[156]....
        /*0afc*/ 	.word	0x0000c220
        /*0b00*/ 	.word	0x00000000
        /*0b04*/ 	.word	0x00000080
        /*0b08*/ 	.short	0x010a
        /*0b0a*/ 	.byte	0xff
	.zero		1


	//   ....[157]....
        /*0b0c*/ 	.word	0x0000c280
        /*0b10*/ 	.word	0x00000002
        /*0b14*/ 	.word	0x00000030
        /*0b18*/ 	.short	0x010a
        /*0b1a*/ 	.byte	0xff
	.zero		1


	//   ....[158]....
        /*0b1c*/ 	.word	0x0000c2d0
        /*0b20*/ 	.word	0x0000001a
        /*0b24*/ 	.word	0x000000a0
        /*0b28*/ 	.short	0x010a
        /*0b2a*/ 	.byte	0xff
	.zero		1


	//   ....[159]....
        /*0b2c*/ 	.word	0x0000c320
        /*0b30*/ 	.word	0x00000002
        /*0b34*/ 	.word	0x00000030
        /*0b38*/ 	.short	0x010a
        /*0b3a*/ 	.byte	0xff
	.zero		1


	//   ....[160]....
        /*0b3c*/ 	.word	0x0000c370
        /*0b40*/ 	.word	0x00000000
        /*0b44*/ 	.word	0x00000030
        /*0b48*/ 	.short	0x010a
        /*0b4a*/ 	.byte	0xff
	.zero		1


	//   ....[161]....
        /*0b4c*/ 	.word	0x0000c3c0
        /*0b50*/ 	.word	0x00000000
        /*0b54*/ 	.word	0x00000030
        /*0b58*/ 	.short	0x010a
        /*0b5a*/ 	.byte	0xff
	.zero		1


	//   ....[162]....
        /*0b5c*/ 	.word	0x0000c410
        /*0b60*/ 	.word	0x00000000
        /*0b64*/ 	.word	0x00000030
        /*0b68*/ 	.short	0x010a
        /*0b6a*/ 	.byte	0xff
	.zero		1


	//   ....[163]....
        /*0b6c*/ 	.word	0x0000c460
        /*0b70*/ 	.word	0x00000000
        /*0b74*/ 	.word	0x00000030
        /*0b78*/ 	.short	0x010a
        /*0b7a*/ 	.byte	0xff
	.zero		1


	//   ....[164]....
        /*0b7c*/ 	.word	0x0000c4b0
        /*0b80*/ 	.word	0x00000000
        /*0b84*/ 	.word	0x00000030
        /*0b88*/ 	.short	0x010a
        /*0b8a*/ 	.byte	0xff
	.zero		1


	//   ....[165]....
        /*0b8c*/ 	.word	0x0000c500
        /*0b90*/ 	.word	0x00000000
        /*0b94*/ 	.word	0x00000030
        /*0b98*/ 	.short	0x010a
        /*0b9a*/ 	.byte	0xff
	.zero		1


	//----- nvinfo : EIATTR_NUM_MBARRIERS
	.align		4
.L_47:
        /*0b9c*/ 	.byte	0x03, 0x38
        /*0b9e*/ 	.short	0x0020


	//----- nvinfo : EIATTR_EXIT_INSTR_OFFSETS
	.align		4
        /*0ba0*/ 	.byte	0x04, 0x1c
        /*0ba2*/ 	.short	(.L_49 - .L_48)


	//   ....[0]....
.L_48:
        /*0ba4*/ 	.word	0x00002a50


	//   ....[1]....
        /*0ba8*/ 	.word	0x00002f40


	//   ....[2]....
        /*0bac*/ 	.word	0x00002fa0


	//   ....[3]....
        /*0bb0*/ 	.word	0x00004070


	//   ....[4]....
        /*0bb4*/ 	.word	0x00005790


	//   ....[5]....
        /*0bb8*/ 	.word	0x000057d0


	//   ....[6]....
        /*0bbc*/ 	.word	0x0000b610


	//   ....[7]....
        /*0bc0*/ 	.word	0x0000b690


	//   ....[8]....
        /*0bc4*/ 	.word	0x0000b6c0


	//   ....[9]....
        /*0bc8*/ 	.word	0x0000b730


	//----- nvinfo : EIATTR_MAX_THREADS
	.align		4
.L_49:
        /*0bcc*/ 	.byte	0x04, 0x05
        /*0bce*/ 	.short	(.L_51 - .L_50)
.L_50:
        /*0bd0*/ 	.word	0x00000100
        /*0bd4*/ 	.word	0x00000001
        /*0bd8*/ 	.word	0x00000001


	//----- nvinfo : EIATTR_CRS_STACK_SIZE
	.align		4
.L_51:
        /*0bdc*/ 	.byte	0x04, 0x1e
        /*0bde*/ 	.short	(.L_53 - .L_52)
.L_52:
        /*0be0*/ 	.word	0x00000000


	//----- nvinfo : EIATTR_CBANK_PARAM_SIZE
	.align		4
.L_53:
        /*0be4*/ 	.byte	0x03, 0x19
        /*0be6*/ 	.short	0x0800


	//----- nvinfo : EIATTR_PARAM_CBANK
	.align		4
        /*0be8*/ 	.byte	0x04, 0x0a
        /*0bea*/ 	.short	(.L_55 - .L_54)
	.align		4
.L_54:
        /*0bec*/ 	.word	index@(.nv.constant0._ZN7cutlass13device_kernelINS_4gemm6kernel13GemmUniversalIN4cute5tupleIJiiiiEEENS1_10collective13CollectiveMmaINS1_35MainloopSm100TmaUmmaWarpSpecializedILi3ELi2ELi4ENS5_IJNS4_1CILi1EEENSA_ILi2EEESB_EEEEENS5_IJNSA_ILi128EEESF_NSA_ILi64EEEEEENS_10tfloat32_tENS5_IJlSB_lEEESI_SJ_NS4_8TiledMMAINS4_8MMA_AtomIJNS4_17SM100_MMA_TF32_SSISI_SI_fLi128ELi128ELNS4_4UMMA5MajorE0ELSO_0ELNSN_7ScaleInE0ELSP_0EEEEEENS4_6LayoutINS5_IJSB_SB_SB_EEENS5_IJNSA_ILi0EEESU_SU_EEEEENS5_IJNS4_10UnderscoreESX_SX_EEEEENS4_23SM90_TMA_LOAD_MULTICASTENS4_14ComposedLayoutINS4_7SwizzleILi3ELi4ELi3EEENS4_18smem_ptr_flag_bitsILi32EEENSS_INS5_IJNSA_ILi8EEENSA_ILi32EEEEEENS5_IJS17_SB_EEEEEEEvNS4_8identityENS4_13SM90_TMA_LOADES1B_vS1C_EENS_8epilogue10collective18CollectiveEpilogueINS1F_23Sm100TmaWarpSpecializedILi4ELi2ELi16ELb1ELb0EEEJSH_NS5_IJNSS_ISF_SB_EENSS_INSA_ILi16EEESB_EEEEESI_SJ_SI_SJ_NS1F_6fusion15FusionCallbacksIS1J_NS1O_17LinearCombinationISI_fSI_fLNS_15FloatRoundStyleE2EEESH_S1N_JEEENS4_5SM1004TMEM4LOAD26SM100_TMEM_LOAD_32dp32b16xES1D_NS11_INS12_ILi2ELi4ELi3EEES15_NSS_INS5_IJS16_S1L_EEENS5_IJS1L_SB_EEEEEEENS4_39AutoVectorizingCopyWithAssumedAlignmentILi128EEENS4_14SM90_TMA_STOREES22_S24_S24_EEEvvEEEEvNT_6ParamsE)
        /*0bf0*/ 	.short	0x0380
        /*0bf2*/ 	.short	0x0800


	//----- nvinfo : EIATTR_SW_WAR
	.align		4
.L_55:
        /*0bf4*/ 	.byte	0x04, 0x36
        /*0bf6*/ 	.short	(.L_57 - .L_56)
.L_56:
        /*0bf8*/ 	.word	0x00000008
.L_57:


//--------------------- .nv.callgraph             --------------------------
	.section	.nv.callgraph,"",@"SHT_CUDA_CALLGRAPH"
	.align	4
	.sectionentsize	8
	.align		4
        /*0000*/ 	.word	0x00000000
	.align		4
        /*0004*/ 	.word	0xffffffff
	.align		4
        /*0008*/ 	.word	index@(_ZN7cutlass13device_kernelINS_4gemm6kernel13GemmUniversalIN4cute5tupleIJiiiiEEENS1_10collective13CollectiveMmaINS1_35MainloopSm100TmaUmmaWarpSpecializedILi3ELi2ELi4ENS5_IJNS4_1CILi1EEENSA_ILi2EEESB_EEEEENS5_IJNSA_ILi128EEESF_NSA_ILi64EEEEEENS_10tfloat32_tENS5_IJlSB_lEEESI_SJ_NS4_8TiledMMAINS4_8MMA_AtomIJNS4_17SM100_MMA_TF32_SSISI_SI_fLi128ELi128ELNS4_4UMMA5MajorE0ELSO_0ELNSN_7ScaleInE0ELSP_0EEEEEENS4_6LayoutINS5_IJSB_SB_SB_EEENS5_IJNSA_ILi0EEESU_SU_EEEEENS5_IJNS4_10UnderscoreESX_SX_EEEEENS4_23SM90_TMA_LOAD_MULTICASTENS4_14ComposedLayoutINS4_7SwizzleILi3ELi4ELi3EEENS4_18smem_ptr_flag_bitsILi32EEENSS_INS5_IJNSA_ILi8EEENSA_ILi32EEEEEENS5_IJS17_SB_EEEEEEEvNS4_8identityENS4_13SM90_TMA_LOADES1B_vS1C_EENS_8epilogue10collective18CollectiveEpilogueINS1F_23Sm100TmaWarpSpecializedILi4ELi2ELi16ELb1ELb0EEEJSH_NS5_IJNSS_ISF_SB_EENSS_INSA_ILi16EEESB_EEEEESI_SJ_SI_SJ_NS1F_6fusion15FusionCallbacksIS1J_NS1O_17LinearCombinationISI_fSI_fLNS_15FloatRoundStyleE2EEESH_S1N_JEEENS4_5SM1004TMEM4LOAD26SM100_TMEM_LOAD_32dp32b16xES1D_NS11_INS12_ILi2ELi4ELi3EEES15_NSS_INS5_IJS16_S1L_EEENS5_IJS1L_SB_EEEEEEENS4_39AutoVectorizingCopyWithAssumedAlignmentILi128EEENS4_14SM90_TMA_STOREES22_S24_S24_EEEvvEEEEvNT_6ParamsE)
	.align		4
        /*000c*/ 	.word	index@(__assertfail)
	.align		4
        /*0010*/ 	.word	0x00000000
	.align		4
        /*0014*/ 	.word	0xfffffffe
	.align		4
        /*0018*/ 	.word	0x00000000
	.align		4
        /*001c*/ 	.word	0xfffffffd
	.align		4
        /*0020*/ 	.word	0x00000000
	.align		4
        /*0024*/ 	.word	0xfffffffc


//--------------------- .nv.constant4             --------------------------
	.section	.nv.constant4,"a",@progbits
	.align	8
	.align		8
.nv.constant4:
        /*0000*/ 	.dword	__assertfail
	.align		8
        /*0008*/ 	.dword	__unnamed_1
	.align		8
        /*0010*/ 	.dword	__unnamed_2
	.align		8
        /*0018*/ 	.dword	_ZN39_INTERNAL_c46bd919_4_k_cu_c78f3b07_92964cuda3std3__45__cpo5beginE
	.align		8
        /*0020*/ 	.dword	_ZN39_INTERNAL_c46bd919_4_k_cu_c78f3b07_92964cuda3std3__45__cpo3endE
	.align		8
        /*0028*/ 	.dword	_ZN39_INTERNAL_c46bd919_4_k_cu_c78f3b07_92964cuda3std3__45__cpo6cbeginE
	.align		8
        /*0030*/ 	.dword	_ZN39_INTERNAL_c46bd919_4_k_cu_c78f3b07_92964cuda3std3__45__cpo4cendE
	.align		8
        /*0038*/ 	.dword	_ZN39_INTERNAL_c46bd919_4_k_cu_c78f3b07_92964cuda3std3__441_GLOBAL__N__c46bd919_4_k_cu_c78f3b07_92966ignoreE
	.align		8
        /*0040*/ 	.dword	_ZN39_INTERNAL_c46bd919_4_k_cu_c78f3b07_92964cuda3std3__419piecewise_constructE
	.align		8
        /*0048*/ 	.dword	_ZN39_INTERNAL_c46bd919_4_k_cu_c78f3b07_92964cuda3std3__48in_placeE
	.align		8
        /*0050*/ 	.dword	_ZN39_INTERNAL_c46bd919_4_k_cu_c78f3b07_92964cuda3std6ranges3__45__cpo4swapE
	.align		8
        /*0058*/ 	.dword	_ZN39_INTERNAL_c46bd919_4_k_cu_c78f3b07_92964cuda3std6ranges3__45__cpo9iter_moveE
	.align		8
        /*0060*/ 	.dword	_ZN39_INTERNAL_c46bd919_4_k_cu_c78f3b07_92964cute7productE
	.align		8
        /*0068*/ 	.dword	_ZN39_INTERNAL_c46bd919_4_k_cu_c78f3b07_92964cute1_E
	.align		8
        /*0070*/ 	.dword	$str$25
	.align		8
        /*0078*/ 	.dword	$str$26
	.align		8
        /*0080*/ 	.dword	$str$27
	.align		8
        /*0088*/ 	.dword	$str$28


//--------------------- .text._ZN7cutlass13device_kernelINS_4gemm6kernel13GemmUniversalIN4cute5tupleIJiiiiEEENS1_10collective13CollectiveMmaINS1_35MainloopSm100TmaUmmaWarpSpecializedILi3ELi2ELi4ENS5_IJNS4_1CILi1EEENSA_ILi2EEESB_EEEEENS5_IJNSA_ILi128EEESF_NSA_ILi64EEEEEENS_10tfloat32_tENS5_IJlSB_lEEESI_SJ_NS4_8TiledMMAINS4_8MMA_AtomIJNS4_17SM100_MMA_TF32_SSISI_SI_fLi128ELi128ELNS4_4UMMA5MajorE0ELSO_0ELNSN_7ScaleInE0ELSP_0EEEEEENS4_6LayoutINS5_IJSB_SB_SB_EEENS5_IJNSA_ILi0EEESU_SU_EEEEENS5_IJNS4_10UnderscoreESX_SX_EEEEENS4_23SM90_TMA_LOAD_MULTICASTENS4_14ComposedLayoutINS4_7SwizzleILi3ELi4ELi3EEENS4_18smem_ptr_flag_bitsILi32EEENSS_INS5_IJNSA_ILi8EEENSA_ILi32EEEEEENS5_IJS17_SB_EEEEEEEvNS4_8identityENS4_13SM90_TMA_LOADES1B_vS1C_EENS_8epilogue10collective18CollectiveEpilogueINS1F_23Sm100TmaWarpSpecializedILi4ELi2ELi16ELb1ELb0EEEJSH_NS5_IJNSS_ISF_SB_EENSS_INSA_ILi16EEESB_EEEEESI_SJ_SI_SJ_NS1F_6fusion15FusionCallbacksIS1J_NS1O_17LinearCombinationISI_fSI_fLNS_15FloatRoundStyleE2EEESH_S1N_JEEENS4_5SM1004TMEM4LOAD26SM100_TMEM_LOAD_32dp32b16xES1D_NS11_INS12_ILi2ELi4ELi3EEES15_NSS_INS5_IJS16_S1L_EEENS5_IJS1L_SB_EEEEEEENS4_39AutoVectorizingCopyWithAssumedAlignmentILi128EEENS4_14SM90_TMA_STOREES22_S24_S24_EEEvvEEEEvNT_6ParamsE --------------------------
	.section	.text._ZN7cutlass13device_kernelINS_4gemm6kernel13GemmUniversalIN4cute5tupleIJiiiiEEENS1_10collective13CollectiveMmaINS1_35MainloopSm100TmaUmmaWarpSpecializedILi3ELi2ELi4ENS5_IJNS4_1CILi1EEENSA_ILi2EEESB_EEEEENS5_IJNSA_ILi128EEESF_NSA_ILi64EEEEEENS_10tfloat32_tENS5_IJlSB_lEEESI_SJ_NS4_8TiledMMAINS4_8MMA_AtomIJNS4_17SM100_MMA_TF32_SSISI_SI_fLi128ELi128ELNS4_4UMMA5MajorE0ELSO_0ELNSN_7ScaleInE0ELSP_0EEEEEENS4_6LayoutINS5_IJSB_SB_SB_EEENS5_IJNSA_ILi0EEESU_SU_EEEEENS5_IJNS4_10UnderscoreESX_SX_EEEEENS4_23SM90_TMA_LOAD_MULTICASTENS4_14ComposedLayoutINS4_7SwizzleILi3ELi4ELi3EEENS4_18smem_ptr_flag_bitsILi32EEENSS_INS5_IJNSA_ILi8EEENSA_ILi32EEEEEENS5_IJS17_SB_EEEEEEEvNS4_8identityENS4_13SM90_TMA_LOADES1B_vS1C_EENS_8epilogue10collective18CollectiveEpilogueINS1F_23Sm100TmaWarpSpecializedILi4ELi2ELi16ELb1ELb0EEEJSH_NS5_IJNSS_ISF_SB_EENSS_INSA_ILi16EEESB_EEEEESI_SJ_SI_SJ_NS1F_6fusion15FusionCallbacksIS1J_NS1O_17LinearCombinationISI_fSI_fLNS_15FloatRoundStyleE2EEESH_S1N_JEEENS4_5SM1004TMEM4LOAD26SM100_TMEM_LOAD_32dp32b16xES1D_NS11_INS12_ILi2ELi4ELi3EEES15_NSS_INS5_IJS16_S1L_EEENS5_IJS1L_SB_EEEEEEENS4_39AutoVectorizingCopyWithAssumedAlignmentILi128EEENS4_14SM90_TMA_STOREES22_S24_S24_EEEvvEEEEvNT_6ParamsE,"ax",@progbits
	.align	128
.text._ZN7cutlass13device_kernelINS_4gemm6kernel13GemmUniversalIN4cute5tupleIJiiiiEEENS1_10collective13CollectiveMmaINS1_35MainloopSm100TmaUmmaWarpSpecializedILi3ELi2ELi4ENS5_IJNS4_1CILi1EEENSA_ILi2EEESB_EEEEENS5_IJNSA_ILi128EEESF_NSA_ILi64EEEEEENS_10tfloat32_tENS5_IJlSB_lEEESI_SJ_NS4_8TiledMMAINS4_8MMA_AtomIJNS4_17SM100_MMA_TF32_SSISI_SI_fLi128ELi128ELNS4_4UMMA5MajorE0ELSO_0ELNSN_7ScaleInE0ELSP_0EEEEEENS4_6LayoutINS5_IJSB_SB_SB_EEENS5_IJNSA_ILi0EEESU_SU_EEEEENS5_IJNS4_10UnderscoreESX_SX_EEEEENS4_23SM90_TMA_LOAD_MULTICASTENS4_14ComposedLayoutINS4_7SwizzleILi3ELi4ELi3EEENS4_18smem_ptr_flag_bitsILi32EEENSS_INS5_IJNSA_ILi8EEENSA_ILi32EEEEEENS5_IJS17_SB_EEEEEEEvNS4_8identityENS4_13SM90_TMA_LOADES1B_vS1C_EENS_8epilogue10collective18CollectiveEpilogueINS1F_23Sm100TmaWarpSpecializedILi4ELi2ELi16ELb1ELb0EEEJSH_NS5_IJNSS_ISF_SB_EENSS_INSA_ILi16EEESB_EEEEESI_SJ_SI_SJ_NS1F_6fusion15FusionCallbacksIS1J_NS1O_17LinearCombinationISI_fSI_fLNS_15FloatRoundStyleE2EEESH_S1N_JEEENS4_5SM1004TMEM4LOAD26SM100_TMEM_LOAD_32dp32b16xES1D_NS11_INS12_ILi2ELi4ELi3EEES15_NSS_INS5_IJS16_S1L_EEENS5_IJS1L_SB_EEEEEEENS4_39AutoVectorizingCopyWithAssumedAlignmentILi128EEENS4_14SM90_TMA_STOREES22_S24_S24_EEEvvEEEEvNT_6ParamsE:
        .type           _ZN7cutlass13device_kernelINS_4gemm6kernel13GemmUniversalIN4cute5tupleIJiiiiEEENS1_10collective13CollectiveMmaINS1_35MainloopSm100TmaUmmaWarpSpecializedILi3ELi2ELi4ENS5_IJNS4_1CILi1EEENSA_ILi2EEESB_EEEEENS5_IJNSA_ILi128EEESF_NSA_ILi64EEEEEENS_10tfloat32_tENS5_IJlSB_lEEESI_SJ_NS4_8TiledMMAINS4_8MMA_AtomIJNS4_17SM100_MMA_TF32_SSISI_SI_fLi128ELi128ELNS4_4UMMA5MajorE0ELSO_0ELNSN_7ScaleInE0ELSP_0EEEEEENS4_6LayoutINS5_IJSB_SB_SB_EEENS5_IJNSA_ILi0EEESU_SU_EEEEENS5_IJNS4_10UnderscoreESX_SX_EEEEENS4_23SM90_TMA_LOAD_MULTICASTENS4_14ComposedLayoutINS4_7SwizzleILi3ELi4ELi3EEENS4_18smem_ptr_flag_bitsILi32EEENSS_INS5_IJNSA_ILi8EEENSA_ILi32EEEEEENS5_IJS17_SB_EEEEEEEvNS4_8identityENS4_13SM90_TMA_LOADES1B_vS1C_EENS_8epilogue10collective18CollectiveEpilogueINS1F_23Sm100TmaWarpSpecializedILi4ELi2ELi16ELb1ELb0EEEJSH_NS5_IJNSS_ISF_SB_EENSS_INSA_ILi16EEESB_EEEEESI_SJ_SI_SJ_NS1F_6fusion15FusionCallbacksIS1J_NS1O_17LinearCombinationISI_fSI_fLNS_15FloatRoundStyleE2EEESH_S1N_JEEENS4_5SM1004TMEM4LOAD26SM100_TMEM_LOAD_32dp32b16xES1D_NS11_INS12_ILi2ELi4ELi3EEES15_NSS_INS5_IJS16_S1L_EEENS5_IJS1L_SB_EEEEEEENS4_39AutoVectorizingCopyWithAssumedAlignmentILi128EEENS4_14SM90_TMA_STOREES22_S24_S24_EEEvvEEEEvNT_6ParamsE,@function
        .size           _ZN7cutlass13device_kernelINS_4gemm6kernel13GemmUniversalIN4cute5tupleIJiiiiEEENS1_10collective13CollectiveMmaINS1_35MainloopSm100TmaUmmaWarpSpecializedILi3ELi2ELi4ENS5_IJNS4_1CILi1EEENSA_ILi2EEESB_EEEEENS5_IJNSA_ILi128EEESF_NSA_ILi64EEEEEENS_10tfloat32_tENS5_IJlSB_lEEESI_SJ_NS4_8TiledMMAINS4_8MMA_AtomIJNS4_17SM100_MMA_TF32_SSISI_SI_fLi128ELi128ELNS4_4UMMA5MajorE0ELSO_0ELNSN_7ScaleInE0ELSP_0EEEEEENS4_6LayoutINS5_IJSB_SB_SB_EEENS5_IJNSA_ILi0EEESU_SU_EEEEENS5_IJNS4_10UnderscoreESX_SX_EEEEENS4_23SM90_TMA_LOAD_MULTICASTENS4_14ComposedLayoutINS4_7SwizzleILi3ELi4ELi3EEENS4_18smem_ptr_flag_bitsILi32EEENSS_INS5_IJNSA_ILi8EEENSA_ILi32EEEEEENS5_IJS17_SB_EEEEEEEvNS4_8identityENS4_13SM90_TMA_LOADES1B_vS1C_EENS_8epilogue10collective18CollectiveEpilogueINS1F_23Sm100TmaWarpSpecializedILi4ELi2ELi16ELb1ELb0EEEJSH_NS5_IJNSS_ISF_SB_EENSS_INSA_ILi16EEESB_EEEEESI_SJ_SI_SJ_NS1F_6fusion15FusionCallbacksIS1J_NS1O_17LinearCombinationISI_fSI_fLNS_15FloatRoundStyleE2EEESH_S1N_JEEENS4_5SM1004TMEM4LOAD26SM100_TMEM_LOAD_32dp32b16xES1D_NS11_INS12_ILi2ELi4ELi3EEES15_NSS_INS5_IJS16_S1L_EEENS5_IJS1L_SB_EEEEEEENS4_39AutoVectorizingCopyWithAssumedAlignmentILi128EEENS4_14SM90_TMA_STOREES22_S24_S24_EEEvvEEEEvNT_6ParamsE,(.L_x_224 - _ZN7cutlass13device_kernelINS_4gemm6kernel13GemmUniversalIN4cute5tupleIJiiiiEEENS1_10collective13CollectiveMmaINS1_35MainloopSm100TmaUmmaWarpSpecializedILi3ELi2ELi4ENS5_IJNS4_1CILi1EEENSA_ILi2EEESB_EEEEENS5_IJNSA_ILi128EEESF_NSA_ILi64EEEEEENS_10tfloat32_tENS5_IJlSB_lEEESI_SJ_NS4_8TiledMMAINS4_8MMA_AtomIJNS4_17SM100_MMA_TF32_SSISI_SI_fLi128ELi128ELNS4_4UMMA5MajorE0ELSO_0ELNSN_7ScaleInE0ELSP_0EEEEEENS4_6LayoutINS5_IJSB_SB_SB_EEENS5_IJNSA_ILi0EEESU_SU_EEEEENS5_IJNS4_10UnderscoreESX_SX_EEEEENS4_23SM90_TMA_LOAD_MULTICASTENS4_14ComposedLayoutINS4_7SwizzleILi3ELi4ELi3EEENS4_18smem_ptr_flag_bitsILi32EEENSS_INS5_IJNSA_ILi8EEENSA_ILi32EEEEEENS5_IJS17_SB_EEEEEEEvNS4_8identityENS4_13SM90_TMA_LOADES1B_vS1C_EENS_8epilogue10collective18CollectiveEpilogueINS1F_23Sm100TmaWarpSpecializedILi4ELi2ELi16ELb1ELb0EEEJSH_NS5_IJNSS_ISF_SB_EENSS_INSA_ILi16EEESB_EEEEESI_SJ_SI_SJ_NS1F_6fusion15FusionCallbacksIS1J_NS1O_17LinearCombinationISI_fSI_fLNS_15FloatRoundStyleE2EEESH_S1N_JEEENS4_5SM1004TMEM4LOAD26SM100_TMEM_LOAD_32dp32b16xES1D_NS11_INS12_ILi2ELi4ELi3EEES15_NSS_INS5_IJS16_S1L_EEENS5_IJS1L_SB_EEEEEEENS4_39AutoVectorizingCopyWithAssumedAlignmentILi128EEENS4_14SM90_TMA_STOREES22_S24_S24_EEEvvEEEEvNT_6ParamsE)
        .other          _ZN7cutlass13device_kernelINS_4gemm6kernel13GemmUniversalIN4cute5tupleIJiiiiEEENS1_10collective13CollectiveMmaINS1_35MainloopSm100TmaUmmaWarpSpecializedILi3ELi2ELi4ENS5_IJNS4_1CILi1EEENSA_ILi2EEESB_EEEEENS5_IJNSA_ILi128EEESF_NSA_ILi64EEEEEENS_10tfloat32_tENS5_IJlSB_lEEESI_SJ_NS4_8TiledMMAINS4_8MMA_AtomIJNS4_17SM100_MMA_TF32_SSISI_SI_fLi128ELi128ELNS4_4UMMA5MajorE0ELSO_0ELNSN_7ScaleInE0ELSP_0EEEEEENS4_6LayoutINS5_IJSB_SB_SB_EEENS5_IJNSA_ILi0EEESU_SU_EEEEENS5_IJNS4_10UnderscoreESX_SX_EEEEENS4_23SM90_TMA_LOAD_MULTICASTENS4_14ComposedLayoutINS4_7SwizzleILi3ELi4ELi3EEENS4_18smem_ptr_flag_bitsILi32EEENSS_INS5_IJNSA_ILi8EEENSA_ILi32EEEEEENS5_IJS17_SB_EEEEEEEvNS4_8identityENS4_13SM90_TMA_LOADES1B_vS1C_EENS_8epilogue10collective18CollectiveEpilogueINS1F_23Sm100TmaWarpSpecializedILi4ELi2ELi16ELb1ELb0EEEJSH_NS5_IJNSS_ISF_SB_EENSS_INSA_ILi16EEESB_EEEEESI_SJ_SI_SJ_NS1F_6fusion15FusionCallbacksIS1J_NS1O_17LinearCombinationISI_fSI_fLNS_15FloatRoundStyleE2EEESH_S1N_JEEENS4_5SM1004TMEM4LOAD26SM100_TMEM_LOAD_32dp32b16xES1D_NS11_INS12_ILi2ELi4ELi3EEES15_NSS_INS5_IJS16_S1L_EEENS5_IJS1L_SB_EEEEEEENS4_39AutoVectorizingCopyWithAssumedAlignmentILi128EEENS4_14SM90_TMA_STOREES22_S24_S24_EEEvvEEEEvNT_6ParamsE,@"STO_CUDA_ENTRY STV_DEFAULT"
_ZN7cutlass13device_kernelINS_4gemm6kernel13GemmUniversalIN4cute5tupleIJiiiiEEENS1_10collective13CollectiveMmaINS1_35MainloopSm100TmaUmmaWarpSpecializedILi3ELi2ELi4ENS5_IJNS4_1CILi1EEENSA_ILi2EEESB_EEEEENS5_IJNSA_ILi128EEESF_NSA_ILi64EEEEEENS_10tfloat32_tENS5_IJlSB_lEEESI_SJ_NS4_8TiledMMAINS4_8MMA_AtomIJNS4_17SM100_MMA_TF32_SSISI_SI_fLi128ELi128ELNS4_4UMMA5MajorE0ELSO_0ELNSN_7ScaleInE0ELSP_0EEEEEENS4_6LayoutINS5_IJSB_SB_SB_EEENS5_IJNSA_ILi0EEESU_SU_EEEEENS5_IJNS4_10UnderscoreESX_SX_EEEEENS4_23SM90_TMA_LOAD_MULTICASTENS4_14ComposedLayoutINS4_7SwizzleILi3ELi4ELi3EEENS4_18smem_ptr_flag_bitsILi32EEENSS_INS5_IJNSA_ILi8EEENSA_ILi32EEEEEENS5_IJS17_SB_EEEEEEEvNS4_8identityENS4_13SM90_TMA_LOADES1B_vS1C_EENS_8epilogue10collective18CollectiveEpilogueINS1F_23Sm100TmaWarpSpecializedILi4ELi2ELi16ELb1ELb0EEEJSH_NS5_IJNSS_ISF_SB_EENSS_INSA_ILi16EEESB_EEEEESI_SJ_SI_SJ_NS1F_6fusion15FusionCallbacksIS1J_NS1O_17LinearCombinationISI_fSI_fLNS_15FloatRoundStyleE2EEESH_S1N_JEEENS4_5SM1004TMEM4LOAD26SM100_TMEM_LOAD_32dp32b16xES1D_NS11_INS12_ILi2ELi4ELi3EEES15_NSS_INS5_IJS16_S1L_EEENS5_IJS1L_SB_EEEEEEENS4_39AutoVectorizingCopyWithAssumedAlignmentILi128EEENS4_14SM90_TMA_STOREES22_S24_S24_EEEvvEEEEvNT_6ParamsE:
[----:B------:R-:W1:Y:S01]  /*0000*/  LDC R1, c[0x0][0x37c] ;  /* 0x0000df00ff017b82 */ /* 0x000e620000000800 */
[----:B------:R-:W2:Y:S01]  /*0010*/  S2R R66, SR_TID.X ;  /* 0x0000000000427919 */ /* 0x000ea20000002100 */
[----:B------:R-:W3:Y:S01]  /*0020*/  LDCU.64 UR8, c[0x0][0x890] ;  /* 0x00011200ff0877ac */ /* 0x000ee20008000a00 */
[----:B------:R-:W-:Y:S02]  /*0030*/  PRMT R52, RZ, 0x7610, R52 ;  /* 0x00007610ff347816 */ /* 0x000fe40000000034 */
[----:B------:R-:W-:Y:S01]  /*0040*/  ELECT P3, URZ, PT ;  /* 0x0000000000ff782f */ /* 0x000fe20003860000 */
[----:B---3--:R-:W-:-:S04]  /*0050*/  UISETP.NE.U32.AND UP0, UPT, UR8, URZ, UPT ;  /* 0x000000ff0800728c */ /* 0x008fc8000bf05070 */
[----:B------:R-:W-:Y:S01]  /*0060*/  UISETP.NE.AND.EX UP0, UPT, UR9, URZ, UPT, UP0 ;  /* 0x000000ff0900728c */ /* 0x000fe2000bf05300 */
[----:B--2---:R-:W-:-:S05]  /*0070*/  SHF.R.U32.HI R53, RZ, 0x5, R66 ;  /* 0x00000005ff357819 */ /* 0x004fca0000011642 */
[----:B------:R-:W2:Y:S02]  /*0080*/  SHFL.IDX PT, R0, R53, RZ, 0x1f ;  /* 0x00001fff35007589 */ /* 0x000ea400000e0000 */
[----:B--2---:R-:W-:Y:S01]  /*0090*/  R2UR UR17, R0 ;  /* 0x00000000001172ca */ /* 0x004fe200000e0000 */
[----:B-1----:R-:W-:-:S14]  /*00a0*/  BRA.U UP0, `(.L_x_0) ;  /* 0x0000000100307547 */ /* 0x002fdc000b800000 */
[----:B------:R-:W1:Y:S02]  /*00b0*/  LDCU.64 UR4, c[0x0][0x888] ;  /* 0x00011100ff0477ac */ /* 0x000e640008000a00 */
[----:B-1----:R-:W-:-:S04]  /*00c0*/  UISETP.NE.U32.AND UP0, UPT, UR4, URZ, UPT ;  /* 0x000000ff0400728c */ /* 0x002fc8000bf05070 */
[----:B------:R-:W-:-:S09]  /*00d0*/  UISETP.NE.AND.EX UP0, UPT, UR5, URZ, UPT, UP0 ;  /* 0x000000ff0500728c */ /* 0x000fd2000bf05300 */
[----:B------:R-:W-:Y:S05]  /*00e0*/  BRA.U !UP0, `(.L_x_1) ;  /* 0x0000000108147547 */ /* 0x000fea000b800000 */
[----:B------:R-:W1:Y:S01]  /*00f0*/  LDC.64 R2, c[0x0][0x888] ;  /* 0x00022200ff027b82 */ /* 0x000e620000000a00 */
[----:B------:R-:W1:Y:S02]  /*0100*/  LDCU.64 UR4, c[0x0][0x358] ;  /* 0x00006b00ff0477ac */ /* 0x000e640008000a00 */
[----:B-1----:R1:W5:Y:S01]  /*0110*/  LDG.E R27, desc[UR4][R2.64] ;  /* 0x00000004021b7981 */ /* 0x002362000c1e1900 */
[----:B------:R-:W-:Y:S01]  /*0120*/  HFMA2 R52, -RZ, RZ, 0, 5.9604644775390625e-08 ;  /* 0x00000001ff347431 */ /* 0x000fe200000001ff */
[----:B------:R-:W-:Y:S05]  /*0130*/  BRA `(.L_x_0) ;  /* 0x00000000000c7947 */ /* 0x000fea0003800000 */
.L_x_1:
[----:B------:R-:W1:Y:S01]  /*0140*/  LDCU UR4, c[0x0][0x880] ;  /* 0x00011000ff0477ac */ /* 0x000e620008000800 */
[----:B------:R-:W-:Y:S01]  /*0150*/  HFMA2 R52, -RZ, RZ, 0, 5.9604644775390625e-08 ;  /* 0x00000001ff347431 */ /* 0x000fe200000001ff */
[----:B-1----:R-:W-:-:S07]  /*0160*/  MOV R27, UR4 ;  /* 0x00000004001b7c02 */ /* 0x002fce0008000f00 */
.L_x_0:
[----:B------:R-:W2:Y:S02]  /*0170*/  LDCU.64 UR4, c[0x0][0x8b0] ;  /* 0x00011600ff0477ac */ /* 0x000ea40008000a00 */
[----:B--2---:R-:W-:-:S04]  /*0180*/  UISETP.NE.U32.AND UP0, UPT, UR4, URZ, UPT ;  /* 0x000000ff0400728c */ /* 0x004fc8000bf05070 */
[----:B------:R-:W-:-:S09]  /*0190*/  UISETP.NE.AND.EX UP0, UPT, UR5, URZ, UPT, UP0 ;  /* 0x000000ff0500728c */ /* 0x000fd2000bf05300 */
[----:B------:R-:W-:Y:S05]  /*01a0*/  BRA.U UP0, `(.L_x_2) ;  /* 0x0000000100287547 */ /* 0x000fea000b800000 */
[----:B------:R-:W2:Y:S02]  /*01b0*/  LDCU.64 UR4, c[0x0][0x8a8] ;  /* 0x00011500ff0477ac */ /* 0x000ea40008000a00 */
[----:B--2---:R-:W-:-:S04]  /*01c0*/  UISETP.NE.U32.AND UP0, UPT, UR4, URZ, UPT ;  /* 0x000000ff0400728c */ /* 0x004fc8000bf05070 */
[----:B------:R-:W-:-:S09]  /*01d0*/  UISETP.NE.AND.EX UP0, UPT, UR5, URZ, UPT, UP0 ;  /* 0x000000ff0500728c */ /* 0x000fd2000bf05300 */
[----:B------:R-:W-:Y:S05]  /*01e0*/  BRA.U !UP0, `(.L_x_3) ;  /* 0x0000000108107547 */ /* 0x000fea000b800000 */
[----:B------:R-:W2:Y:S01]  /*01f0*/  LDC.64 R24, c[0x0][0x8a8] ;  /* 0x00022a00ff187b82 */ /* 0x000ea20000000a00 */
[----:B------:R-:W2:Y:S02]  /*0200*/  LDCU.64 UR4, c[0x0][0x358] ;  /* 0x00006b00ff0477ac */ /* 0x000ea40008000a00 */
[----:B--2---:R2:W5:Y:S01]  /*0210*/  LDG.E R24, desc[UR4][R24.64] ;  /* 0x0000000418187981 */ /* 0x004562000c1e1900 */
[----:B------:R-:W-:Y:S05]  /*0220*/  BRA `(.L_x_2) ;  /* 0x0000000000087947 */ /* 0x000fea0003800000 */
.L_x_3:
[----:B------:R-:W2:Y:S02]  /*0230*/  LDCU UR4, c[0x0][0x8a0] ;  /* 0x00011400ff0477ac */ /* 0x000ea40008000800 */
[----:B--2---:R-:W-:Y:S02]  /*0240*/  MOV R24, UR4 ;  /* 0x0000000400187c02 */ /* 0x004fe40008000f00 */
.L_x_2:
[----:B------:R-:W-:Y:S01]  /*0250*/  IMAD.U32 R0, RZ, RZ, UR17 ;  /* 0x00000011ff007e24 */ /* 0x000fe2000f8e00ff */
[----:B------:R-:W-:Y:S04]  /*0260*/  BSSY.RECONVERGENT B0, `(.L_x_4) ;  /* 0x000000c000007945 */ /* 0x000fe80003800200 */
[C---:B------:R-:W-:Y:S02]  /*0270*/  ISETP.NE.OR P1, PT, R0.reuse, 0x1, !P3 ;  /* 0x000000010000780c */ /* 0x040fe40005f25670 */
[----:B------:R-:W-:-:S11]  /*0280*/  ISETP.NE.OR P0, PT, R0, 0x3, !P3 ;  /* 0x000000030000780c */ /* 0x000fd60005f05670 */
[----:B------:R-:W-:Y:S05]  /*0290*/  @P1 BRA `(.L_x_5) ;  /* 0x0000000000201947 */ /* 0x000fea0003800000 */
[----:B------:R-:W3:Y:S02]  /*02a0*/  LDCU.64 UR4, c[0x0][0x348] ;  /* 0x00006900ff0477ac */ /* 0x000ee40008000a00 */
[----:B---3--:R-:W-:Y:S02]  /*02b0*/  UIADD3 UR6, UP1, UPT, UR4, 0x80, URZ ;  /* 0x0000008004067890 */ /* 0x008fe4000ff3e0ff */
[----:B------:R-:W-:Y:S02]  /*02c0*/  UIADD3 UR4, UP0, UPT, UR4, 0x180, URZ ;  /* 0x0000018004047890 */ /* 0x000fe4000ff1e0ff */
[----:B------:R-:W-:Y:S02]  /*02d0*/  UIADD3.X UR7, UPT, UPT, URZ, UR5, URZ, UP1, !UPT ;  /* 0x00000005ff077290 */ /* 0x000fe40008ffe4ff */
[----:B------:R-:W-:-:S07]  /*02e0*/  UIADD3.X UR5, UPT, UPT, URZ, UR5, URZ, UP0, !UPT ;  /* 0x00000005ff057290 */ /* 0x000fce00087fe4ff */
[----:B------:R3:W-:Y:S02]  /*02f0*/  UTMACCTL.PF [UR6] ;  /* 0x00000000060079b9 */ /* 0x0007e40008040000 */
[----:B------:R3:W-:Y:S02]  /*0300*/  UTMACCTL.PF [UR4] ;  /* 0x00000000040079b9 */ /* 0x0007e40008040000 */
[----:B---3--:R-:W-:Y:S01]  /*0310*/  NOP ;  /* 0x0000000000007918 */ /* 0x008fe20000000000 */
.L_x_5:
[----:B------:R-:W-:Y:S05]  /*0320*/  BSYNC.RECONVERGENT B0 ;  /* 0x0000000000007941 */ /* 0x000fea0003800200 */
.L_x_4:
[----:B------:R-:W-:Y:S04]  /*0330*/  BSSY.RECONVERGENT B0, `(.L_x_6) ;  /* 0x000000a000007945 */ /* 0x000fe80003800200 */
        /* <DEDUP_REMOVED lines=9> */
.L_x_7:
[----:B------:R-:W-:Y:S05]  /*03d0*/  BSYNC.RECONVERGENT B0 ;  /* 0x0000000000007941 */ /* 0x000fea0003800200 */
.L_x_6:
[----:B------:R-:W3:Y:S01]  /*03e0*/  LDCU.64 UR4, c[0x0][0x888] ;  /* 0x00011100ff0477ac */ /* 0x000ee20008000a00 */
[----:B------:R-:W-:Y:S02]  /*03f0*/  UISETP.EQ.U32.AND UP1, UPT, UR8, URZ, UPT ;  /* 0x000000ff0800728c */ /* 0x000fe4000bf22070 */
[----:B------:R-:W-:Y:S02]  /*0400*/  UPLOP3.LUT UP3, UPT, UPT, UPT, UPT, 0x80, 0x8 ;  /* 0x000000000008789c */ /* 0x000fe40003f6f070 */
[----:B---3--:R-:W-:-:S04]  /*0410*/  UISETP.NE.U32.AND UP0, UPT, UR4, URZ, UPT ;  /* 0x000000ff0400728c */ /* 0x008fc8000bf05070 */
[----:B------:R-:W-:-:S04]  /*0420*/  UISETP.NE.AND.EX UP0, UPT, UR5, URZ, UPT, UP0 ;  /* 0x000000ff0500728c */ /* 0x000fc8000bf05300 */
[----:B------:R-:W-:-:S04]  /*0430*/  UISETP.EQ.OR.EX UP2, UPT, UR9, URZ, !UP0, UP1 ;  /* 0x000000ff0900728c */ /* 0x000fc8000c742710 */
[----:B------:R-:W-:-:S06]  /*0440*/  UP2UR UR4, UPR, URZ, 0x4 ;  /* 0x00000004ff047883 */ /* 0x000fcc0008000000 */
[----:B------:R-:W-:Y:S01]  /*0450*/  MOV R56, UR4 ;  /* 0x0000000400387c02 */ /* 0x000fe20008000f00 */
[----:B------:R-:W-:Y:S06]  /*0460*/  BRA.U !UP2, `(.L_x_8) ;  /* 0x000000010a207547 */ /* 0x000fec000b800000 */
[----:B------:R-:W-:Y:S01]  /*0470*/  UISETP.NE.U32.AND UP1, UPT, UR8, URZ, UPT ;  /* 0x000000ff0800728c */ /* 0x000fe2000bf25070 */
[----:B-----5:R-:W-:Y:S01]  /*0480*/  FSETP.NEU.AND P0, PT, R27, RZ, PT ;  /* 0x000000ff1b00720b */ /* 0x020fe20003f0d000 */
[----:B------:R-:W-:Y:S02]  /*0490*/  USEL UR4, URZ, 0xffffffff, UP0 ;  /* 0xffffffffff047887 */ /* 0x000fe40008000000 */
[----:B------:R-:W-:-:S10]  /*04a0*/  UISETP.NE.AND.EX UP1, UPT, UR9, URZ, UPT, UP1 ;  /* 0x000000ff0900728c */ /* 0x000fd4000bf25310 */
[----:B------:R-:W-:Y:S01]  /*04b0*/  VOTEU.ANY UP0, P0 ;  /* 0x0000000000ff7886 */ /* 0x000fe20000000100 */
[----:B------:R-:W-:-:S04]  /*04c0*/  @!UP1 USEL UR4, URZ, 0xffffffff, UP0 ;  /* 0xffffffffff049887 */ /* 0x000fc80008000000 */
[----:B------:R-:W-:-:S04]  /*04d0*/  ULOP3.LUT UR4, UR4, 0x1, URZ, 0xc0, !UPT ;  /* 0x0000000104047892 */ /* 0x000fc8000f8ec0ff */
[----:B------:R-:W-:-:S11]  /*04e0*/  UISETP.NE.U32.AND UP3, UPT, UR4, 0x1, UPT ;  /* 0x000000010400788c */ /* 0x000fd6000bf65070 */
.L_x_8:
[----:B-1----:R-:W1:Y:S01]  /*04f0*/  SHFL.IDX PT, R2, R53, RZ, 0x1f ;  /* 0x00001fff35027589 */ /* 0x002e6200000e0000 */
[----:B------:R-:W-:-:S04]  /*0500*/  UISETP.NE.AND UP0, UPT, UR17, 0x2, UPT ;  /* 0x000000021100788c */ /* 0x000fc8000bf05270 */
[----:B------:R-:W-:Y:S01]  /*0510*/  USEL UR53, URZ, 0x1, UP0 ;  /* 0x00000001ff357887 */ /* 0x000fe20008000000 */
[----:B-1----:R-:W-:-:S13]  /*0520*/  ISETP.NE.AND P0, PT, R2, RZ, PT ;  /* 0x000000ff0200720c */ /* 0x002fda0003f05270 */
[----:B------:R-:W-:Y:S05]  /*0530*/  @P0 BRA `(.L_x_9) ;  /* 0x0000000000500947 */ /* 0x000fea0003800000 */
[----:B------:R-:W1:Y:S01]  /*0540*/  S2UR UR4, SR_CgaCtaId ;  /* 0x00000000000479c3 */ /* 0x000e620000008800 */
[----:B------:R-:W-:Y:S01]  /*0550*/  UMOV UR5, 0x400 ;  /* 0x0000040000057882 */ /* 0x000fe20000000000 */
[----:B------:R-:W-:Y:S01]  /*0560*/  UMOV UR8, 0x1 ;  /* 0x0000000100087882 */ /* 0x000fe20000000000 */
[----:B------:R-:W-:Y:S01]  /*0570*/  UMOV UR6, 0x2 ;  /* 0x0000000200067882 */ /* 0x000fe20000000000 */
[----:B------:R-:W-:-:S04]  /*0580*/  UIADD3 UR8, UPT, UPT, -UR8, 0x100000, URZ ;  /* 0x0010000008087890 */ /* 0x000fc8000fffe1ff */
[----:B------:R-:W-:Y:S02]  /*0590*/  USHF.L.U32 UR9, UR8, 0xb, URZ ;  /* 0x0000000b08097899 */ /* 0x000fe400080006ff */
[----:B------:R-:W-:Y:S02]  /*05a0*/  USHF.L.U32 UR8, UR8, 0x1, URZ ;  /* 0x0000000108087899 */ /* 0x000fe400080006ff */
[----:B------:R-:W-:-:S04]  /*05b0*/  UIADD3 UR6, UPT, UPT, -UR6, 0x100000, URZ ;  /* 0x0010000006067890 */ /* 0x000fc8000fffe1ff */
[----:B------:R-:W-:Y:S02]  /*05c0*/  USHF.L.U32 UR7, UR6, 0xb, URZ ;  /* 0x0000000b06077899 */ /* 0x000fe400080006ff */
[----:B------:R-:W-:Y:S01]  /*05d0*/  USHF.L.U32 UR6, UR6, 0x1, URZ ;  /* 0x0000000106067899 */ /* 0x000fe200080006ff */
[----:B------:R-:W-:Y:S01]  /*05e0*/  ELECT P0, URZ, PT ;  /* 0x0000000000ff782f */ /* 0x000fe20003800000 */
[----:B-1----:R-:W-:Y:S01]  /*05f0*/  ULEA UR4, UR4, UR5, 0x18 ;  /* 0x0000000504047291 */ /* 0x002fe2000f8ec0ff */
[----:B------:R-:W1:Y:S11]  /*0600*/  FENCE.VIEW.ASYNC.S ;  /* 0x00000000000073c6 */ /* 0x000e760000000000 */
[----:B-1----:R1:W3:Y:S01]  /*0610*/  SYNCS.EXCH.64 URZ, [UR4], UR8 ;  /* 0x0000000804ff75b2 */ /* 0x0022e20008000100 */
[----:B------:R1:W4:Y:S01]  /*0620*/  SYNCS.EXCH.64 URZ, [UR4+0x18], UR6 ;  /* 0x0000180604ff75b2 */ /* 0x0003220008000100 */
[----:B------:R1:W1:Y:S01]  /*0630*/  SYNCS.EXCH.64 URZ, [UR4+0x8], UR8 ;  /* 0x0000080804ff75b2 */ /* 0x0002620008000100 */
[----:B------:R1:W1:Y:S01]  /*0640*/  SYNCS.EXCH.64 URZ, [UR4+0x20], UR6 ;  /* 0x0000200604ff75b2 */ /* 0x0002620008000100 */
[----:B------:R1:W1:Y:S01]  /*0650*/  SYNCS.EXCH.64 URZ, [UR4+0x10], UR8 ;  /* 0x0000100804ff75b2 */ /* 0x0002620008000100 */
[----:B------:R1:W1:Y:S01]  /*0660*/  SYNCS.EXCH.64 URZ, [UR4+0x28], UR6 ;  /* 0x0000280604ff75b2 */ /* 0x0002620008000100 */
[----:B------:R-:W-:Y:S01]  /*0670*/  NOP ;  /* 0x0000000000007918 */ /* 0x000fe20000000000 */
.L_x_9:
[----:B------:R-:W2:Y:S01]  /*0680*/  SHFL.IDX PT, R2, R53, RZ, 0x1f ;  /* 0x00001fff35027589 */ /* 0x000ea200000e0000 */
[----:B------:R-:W-:Y:S01]  /*0690*/  NOP ;  /* 0x0000000000007918 */ /* 0x000fe20000000000 */
[----:B--2---:R-:W-:-:S13]  /*06a0*/  ISETP.NE.AND P0, PT, R2, 0x1, PT ;  /* 0x000000010200780c */ /* 0x004fda0003f05270 */
[----:B------:R-:W-:Y:S05]  /*06b0*/  @P0 BRA `(.L_x_10) ;  /* 0x0000000000580947 */ /* 0x000fea0003800000 */
[----:B-1----:R-:W1:Y:S01]  /*06c0*/  S2UR UR4, SR_CgaCtaId ;  /* 0x00000000000479c3 */ /* 0x002e620000008800 */
        /* <DEDUP_REMOVED lines=12> */
[----:B-1----:R2:W1:Y:S01]  /*0790*/  SYNCS.EXCH.64 URZ, [UR4+0x30], UR8 ;  /* 0x0000300804ff75b2 */ /* 0x0024620008000100 */
[----:B------:R2:W1:Y:S01]  /*07a0*/  SYNCS.EXCH.64 URZ, [UR4+0x50], UR6 ;  /* 0x0000500604ff75b2 */ /* 0x0004620008000100 */
[----:B------:R2:W1:Y:S01]  /*07b0*/  SYNCS.EXCH.64 URZ, [UR4+0x38], UR8 ;  /* 0x0000380804ff75b2 */ /* 0x0004620008000100 */
[----:B------:R2:W1:Y:S01]  /*07c0*/  SYNCS.EXCH.64 URZ, [UR4+0x58], UR6 ;  /* 0x0000580604ff75b2 */ /* 0x0004620008000100 */
[----:B------:R2:W1:Y:S01]  /*07d0*/  SYNCS.EXCH.64 URZ, [UR4+0x40], UR8 ;  /* 0x0000400804ff75b2 */ /* 0x0004620008000100 */
[----:B------:R2:W1:Y:S01]  /*07e0*/  SYNCS.EXCH.64 URZ, [UR4+0x60], UR6 ;  /* 0x0000600604ff75b2 */ /* 0x0004620008000100 */
[----:B------:R2:W1:Y:S01]  /*07f0*/  SYNCS.EXCH.64 URZ, [UR4+0x48], UR8 ;  /* 0x0000480804ff75b2 */ /* 0x0004620008000100 */
[----:B------:R2:W1:Y:S02]  /*0800*/  SYNCS.EXCH.64 URZ, [UR4+0x68], UR6 ;  /* 0x0000680604ff75b2 */ /* 0x0004640008000100 */
[----:B--2---:R-:W-:Y:S01]  /*0810*/  NOP ;  /* 0x0000000000007918 */ /* 0x004fe20000000000 */
.L_x_10:
[----:B------:R-:W2:Y:S01]  /*0820*/  SHFL.IDX PT, R2, R53, RZ, 0x1f ;  /* 0x00001fff35027589 */ /* 0x000ea200000e0000 */
[----:B------:R-:W-:Y:S01]  /*0830*/  NOP ;  /* 0x0000000000007918 */ /* 0x000fe20000000000 */
[----:B--2---:R-:W-:-:S13]  /*0840*/  ISETP.NE.AND P0, PT, R2, 0x3, PT ;  /* 0x000000030200780c */ /* 0x004fda0003f05270 */
[----:B------:R-:W-:Y:S05]  /*0850*/  @P0 BRA `(.L_x_11) ;  /* 0x0000000000300947 */ /* 0x000fea0003800000 */
[----:B-1----:R-:W1:Y:S01]  /*0860*/  S2UR UR4, SR_CgaCtaId ;  /* 0x00000000000479c3 */ /* 0x002e620000008800 */
[----:B------:R-:W-:Y:S01]  /*0870*/  UMOV UR6, 0x400 ;  /* 0x0000040000067882 */ /* 0x000fe20000000000 */
[----:B------:R-:W-:Y:S01]  /*0880*/  UMOV UR5, 0x20 ;  /* 0x0000002000057882 */ /* 0x000fe20000000000 */
[----:B------:R-:W-:Y:S01]  /*0890*/  ELECT P0, URZ, PT ;  /* 0x0000000000ff782f */ /* 0x000fe20003800000 */
[----:B-1----:R-:W-:Y:S02]  /*08a0*/  ULEA UR6, UR4, UR6, 0x18 ;  /* 0x0000000604067291 */ /* 0x002fe4000f8ec0ff */
[----:B------:R-:W-:-:S04]  /*08b0*/  UIADD3 UR4, UPT, UPT, -UR5, 0x100000, URZ ;  /* 0x0010000005047890 */ /* 0x000fc8000fffe1ff */
[----:B------:R-:W-:Y:S02]  /*08c0*/  USHF.L.U32 UR5, UR4, 0xb, URZ ;  /* 0x0000000b04057899 */ /* 0x000fe400080006ff */
[----:B------:R-:W-:Y:S01]  /*08d0*/  USHF.L.U32 UR4, UR4, 0x1, URZ ;  /* 0x0000000104047899 */ /* 0x000fe200080006ff */
[----:B------:R-:W1:Y:S11]  /*08e0*/  FENCE.VIEW.ASYNC.S ;  /* 0x00000000000073c6 */ /* 0x000e760000000000 */
[----:B-1----:R2:W1:Y:S01]  /*08f0*/  SYNCS.EXCH.64 URZ, [UR6+0x70], UR4 ;  /* 0x0000700406ff75b2 */ /* 0x0024620008000100 */
[----:B------:R2:W1:Y:S02]  /*0900*/  SYNCS.EXCH.64 URZ, [UR6+0x78], UR4 ;  /* 0x0000780406ff75b2 */ /* 0x0004640008000100 */
[----:B--2---:R-:W-:Y:S01]  /*0910*/  NOP ;  /* 0x0000000000007918 */ /* 0x004fe20000000000 */
.L_x_11:
[----:B------:R-:W2:Y:S01]  /*0920*/  SHFL.IDX PT, R2, R53, RZ, 0x1f ;  /* 0x00001fff35027589 */ /* 0x000ea200000e0000 */
[----:B------:R-:W-:Y:S01]  /*0930*/  NOP ;  /* 0x0000000000007918 */ /* 0x000fe20000000000 */
[----:B--2---:R-:W-:-:S13]  /*0940*/  ISETP.NE.AND P0, PT, R2, 0x4, PT ;  /* 0x000000040200780c */ /* 0x004fda0003f05270 */
[----:B------:R-:W-:Y:S05]  /*0950*/  @P0 BRA `(.L_x_12) ;  /* 0x00000000004c0947 */ /* 0x000fea0003800000 */
[----:B-1----:R-:W1:Y:S01]  /*0960*/  S2UR UR6, SR_CgaCtaId ;  /* 0x00000000000679c3 */ /* 0x002e620000008800 */
[----:B------:R-:W-:Y:S01]  /*0970*/  UMOV UR4, 0x1e0 ;  /* 0x000001e000047882 */ /* 0x000fe20000000000 */
[----:B------:R-:W-:Y:S01]  /*0980*/  UMOV UR5, 0x400 ;  /* 0x0000040000057882 */ /* 0x000fe20000000000 */
[----:B------:R-:W-:Y:S01]  /*0990*/  USEL UR4, UR4, 0x1a0, UP3 ;  /* 0x000001a004047887 */ /* 0x000fe20009800000 */
[----:B------:R-:W-:Y:S01]  /*09a0*/  UMOV UR8, 0x1 ;  /* 0x0000000100087882 */ /* 0x000fe20000000000 */
[----:B------:R-:W-:Y:S01]  /*09b0*/  ELECT P0, URZ, PT ;  /* 0x0000000000ff782f */ /* 0x000fe20003800000 */
[----:B------:R-:W-:-:S04]  /*09c0*/  UIADD3 UR8, UPT, UPT, -UR8, 0x100000, URZ ;  /* 0x0010000008087890 */ /* 0x000fc8000fffe1ff */
[----:B------:R-:W-:Y:S02]  /*09d0*/  USHF.L.U32 UR9, UR8, 0xb, URZ ;  /* 0x0000000b08097899 */ /* 0x000fe400080006ff */
[----:B------:R-:W-:Y:S02]  /*09e0*/  USHF.L.U32 UR8, UR8, 0x1, URZ ;  /* 0x0000000108087899 */ /* 0x000fe400080006ff */
[----:B-1----:R-:W-:Y:S02]  /*09f0*/  ULEA UR6, UR6, UR5, 0x18 ;  /* 0x0000000506067291 */ /* 0x002fe4000f8ec0ff */
[----:B------:R-:W-:-:S04]  /*0a00*/  UIADD3 UR4, UPT, UPT, -UR4, 0x100000, URZ ;  /* 0x0010000004047890 */ /* 0x000fc8000fffe1ff */
[----:B------:R-:W-:Y:S02]  /*0a10*/  USHF.L.U32 UR5, UR4, 0xb, URZ ;  /* 0x0000000b04057899 */ /* 0x000fe400080006ff */
[----:B------:R-:W-:Y:S01]  /*0a20*/  USHF.L.U32 UR4, UR4, 0x1, URZ ;  /* 0x0000000104047899 */ /* 0x000fe200080006ff */
[----:B------:R-:W1:Y:S03]  /*0a30*/  FENCE.VIEW.ASYNC.S ;  /* 0x00000000000073c6 */ /* 0x000e660000000000 */
[----:B-1----:R2:W1:Y:S08]  /*0a40*/  SYNCS.EXCH.64 URZ, [UR6+0x80], UR8 ;  /* 0x0000800806ff75b2 */ /* 0x0024700008000100 */
[----:B------:R2:W1:Y:S01]  /*0a50*/  SYNCS.EXCH.64 URZ, [UR6+0x90], UR4 ;  /* 0x0000900406ff75b2 */ /* 0x0004620008000100 */
[----:B------:R2:W1:Y:S01]  /*0a60*/  SYNCS.EXCH.64 URZ, [UR6+0x88], UR8 ;  /* 0x0000880806ff75b2 */ /* 0x0004620008000100 */
[----:B------:R2:W1:Y:S02]  /*0a70*/  SYNCS.EXCH.64 URZ, [UR6+0x98], UR4 ;  /* 0x0000980406ff75b2 */ /* 0x0004640008000100 */
[----:B--2---:R-:W-:Y:S01]  /*0a80*/  NOP ;  /* 0x0000000000007918 */ /* 0x004fe20000000000 */
.L_x_12:
        /* <DEDUP_REMOVED lines=26> */
.L_x_13:
[----:B------:R-:W2:Y:S01]  /*0c30*/  SHFL.IDX PT, R2, R53, RZ, 0x1f ;  /* 0x00001fff35027589 */ /* 0x000ea200000e0000 */
[----:B------:R-:W1:Y:S01]  /*0c40*/  S2UR UR52, SR_CgaCtaId ;  /* 0x00000000003479c3 */ /* 0x000e620000008800 */
[----:B------:R-:W-:Y:S01]  /*0c50*/  NOP ;  /* 0x0000000000007918 */ /* 0x000fe20000000000 */
[----:B--2---:R-:W-:-:S13]  /*0c60*/  ISETP.NE.AND P0, PT, R2, 0x3, PT ;  /* 0x000000030200780c */ /* 0x004fda0003f05270 */
[----:B-1----:R-:W-:Y:S05]  /*0c70*/  @P0 BRA `(.L_x_14) ;  /* 0x0000000000340947 */ /* 0x002fea0003800000 */
[----:B------:R-:W-:Y:S01]  /*0c80*/  UMOV UR4, 0x400 ;  /* 0x0000040000047882 */ /* 0x000fe20000000000 */
[----:B------:R-:W-:Y:S01]  /*0c90*/  UMOV UR6, 0x20 ;  /* 0x0000002000067882 */ /* 0x000fe20000000000 */
[----:B------:R-:W-:Y:S02]  /*0ca0*/  ULEA UR4, UR52, UR4, 0x18 ;  /* 0x0000000434047291 */ /* 0x000fe4000f8ec0ff */
[----:B------:R-:W-:-:S04]  /*0cb0*/  UIADD3 UR6, UPT, UPT, -UR6, 0x100000, URZ ;  /* 0x0010000006067890 */ /* 0x000fc8000fffe1ff */
[----:B------:R-:W-:Y:S02]  /*0cc0*/  USHF.L.U32 UR7, UR6, 0xb, URZ ;  /* 0x0000000b06077899 */ /* 0x000fe400080006ff */
[----:B------:R-:W-:Y:S01]  /*0cd0*/  USHF.L.U32 UR6, UR6, 0x1, URZ ;  /* 0x0000000106067899 */ /* 0x000fe200080006ff */
[----:B------:R-:W-:Y:S01]  /*0ce0*/  ELECT P0, URZ, PT ;  /* 0x0000000000ff782f */ /* 0x000fe20003800000 */
[----:B------:R-:W1:Y:S10]  /*0cf0*/  FENCE.VIEW.ASYNC.S ;  /* 0x00000000000073c6 */ /* 0x000e740000000000 */
[----:B-1----:R1:W2:Y:S01]  /*0d00*/  SYNCS.EXCH.64 URZ, [UR4+0xe0], UR6 ;  /* 0x0000e00604ff75b2 */ /* 0x0022a20008000100 */
[----:B------:R1:W1:Y:S01]  /*0d10*/  SYNCS.EXCH.64 URZ, [UR4+0xf0], UR6 ;  /* 0x0000f00604ff75b2 */ /* 0x0002620008000100 */
[----:B------:R1:W1:Y:S01]  /*0d20*/  SYNCS.EXCH.64 URZ, [UR4+0xe8], UR6 ;  /* 0x0000e80604ff75b2 */ /* 0x0002620008000100 */
[----:B------:R1:W1:Y:S01]  /*0d30*/  SYNCS.EXCH.64 URZ, [UR4+0xf8], UR6 ;  /* 0x0000f80604ff75b2 */ /* 0x0002620008000100 */
[----:B------:R-:W-:Y:S01]  /*0d40*/  NOP ;  /* 0x0000000000007918 */ /* 0x000fe20000000000 */
.L_x_14:
[----:B-1----:R-:W1:Y:S01]  /*0d50*/  LDCU UR4, c[0x0][0x36c] ;  /* 0x00006d80ff0477ac */ /* 0x002e620008000800 */
[----:B------:R-:W-:Y:S01]  /*0d60*/  ISETP.NE.OR P3, PT, R0, 0x2, !P3 ;  /* 0x000000020000780c */ /* 0x000fe20005f65670 */
[----:B------:R-:W-:Y:S01]  /*0d70*/  NOP ;  /* 0x0000000000007918 */ /* 0x000fe20000000000 */
[----:B------:R-:W-:Y:S01]  /*0d80*/  LOP3.LUT R0, R66, 0x1f, RZ, 0xc0, !PT ;  /* 0x0000001f42007812 */ /* 0x000fe200078ec0ff */
[----:B------:R-:W-:Y:S02]  /*0d90*/  UISETP.NE.AND UP4, UPT, UR17, URZ, UPT ;  /* 0x000000ff1100728c */ /* 0x000fe4000bf85270 */
[----:B-1----:R-:W-:-:S09]  /*0da0*/  UISETP.EQ.U32.AND UP5, UPT, UR4, 0x1, UPT ;  /* 0x000000010400788c */ /* 0x002fd2000bfa2070 */
[----:B------:R-:W-:Y:S05]  /*0db0*/  BRA.U !UP5, `(.L_x_15) ;  /* 0x000000010d087547 */ /* 0x000fea000b800000 */
[----:B--234-:R-:W-:Y:S01]  /*0dc0*/  UCGABAR_ARV ;  /* 0x00000000000079c7 */ /* 0x01cfe20008000000 */
[----:B------:R-:W-:Y:S05]  /*0dd0*/  BRA `(.L_x_16) ;  /* 0x0000000000047947 */ /* 0x000fea0003800000 */
.L_x_15:
[----:B--234-:R-:W-:Y:S01]  /*0de0*/  NOP ;  /* 0x0000000000007918 */ /* 0x01cfe20000000000 */
.L_x_16:
[----:B------:R-:W1:Y:S01]  /*0df0*/  S2UR UR8, SR_CTAID.X ;  /* 0x00000000000879c3 */ /* 0x000e620000002500 */
[----:B------:R-:W-:-:S05]  /*0e00*/  CS2R.32 R55, SR_CgaSize ;  /* 0x0000000000377805 */ /* 0x000fca0000008a00 */
[----:B------:R-:W-:-:S05]  /*0e10*/  IMAD R55, R55, -0xa0, RZ ;  /* 0xffffff6037377824 */ /* 0x000fca00078e02ff */
[----:B------:R-:W-:-:S14]  /*0e20*/  R2UR UR5, R55 ;  /* 0x00000000370572ca */ /* 0x000fdc00000e0000 */
[----:B------:R-:W2:Y:S01]  /*0e30*/  LDCU UR5, c[0x0][UR5+0x2b0] ;  /* 0x00005600050577ac */ /* 0x000ea20008000800 */
[----:B------:R-:W-:-:S05]  /*0e40*/  CS2R.32 R55, SR_CgaSize ;  /* 0x0000000000377805 */ /* 0x000fca0000008a00 */
[----:B------:R-:W-:-:S05]  /*0e50*/  IMAD R55, R55, -0xa0, RZ ;  /* 0xffffff6037377824 */ /* 0x000fca00078e02ff */
[----:B------:R-:W-:-:S14]  /*0e60*/  R2UR UR4, R55 ;  /* 0x00000000370472ca */ /* 0x000fdc00000e0000 */
[----:B------:R-:W3:Y:S01]  /*0e70*/  LDCU UR4, c[0x0][UR4+0x2b4] ;  /* 0x00005680040477ac */ /* 0x000ee20008000800 */
[----:B------:R-:W4:Y:S01]  /*0e80*/  S2UR UR7, SR_CTAID.Y ;  /* 0x00000000000779c3 */ /* 0x000f220000002600 */
[----:B------:R-:W-:-:S05]  /*0e90*/  CS2R.32 R55, SR_CgaSize ;  /* 0x0000000000377805 */ /* 0x000fca0000008a00 */
[----:B------:R-:W-:-:S05]  /*0ea0*/  IMAD R55, R55, -0xa0, RZ ;  /* 0xffffff6037377824 */ /* 0x000fca00078e02ff */
[----:B------:R-:W-:-:S14]  /*0eb0*/  R2UR UR9, R55 ;  /* 0x00000000370972ca */ /* 0x000fdc00000e0000 */
[----:B------:R-:W3:Y:S01]  /*0ec0*/  LDCU UR9, c[0x0][UR9+0x2a0] ;  /* 0x00005400090977ac */ /* 0x000ee20008000800 */
[----:B------:R-:W-:-:S05]  /*0ed0*/  CS2R.32 R55, SR_CgaSize ;  /* 0x0000000000377805 */ /* 0x000fca0000008a00 */
[----:B------:R-:W-:-:S05]  /*0ee0*/  IMAD R55, R55, -0xa0, RZ ;  /* 0xffffff6037377824 */ /* 0x000fca00078e02ff */
[----:B------:R-:W-:-:S14]  /*0ef0*/  R2UR UR10, R55 ;  /* 0x00000000370a72ca */ /* 0x000fdc00000e0000 */
[----:B------:R-:W3:Y:S01]  /*0f00*/  LDCU UR10, c[0x0][UR10+0x2a4] ;  /* 0x000054800a0a77ac */ /* 0x000ee20008000800 */
[----:B------:R-:W3:Y:S01]  /*0f10*/  S2UR UR36, SR_CTAID.Z ;  /* 0x00000000002479c3 */ /* 0x000ee20000002700 */
[----:B------:R-:W3:Y:S01]  /*0f20*/  LDCU UR21, c[0x0][0xb24] ;  /* 0x00016480ff1577ac */ /* 0x000ee20008000800 */
[----:B------:R-:W3:Y:S01]  /*0f30*/  LDCU UR45, c[0x0][0xb24] ;  /* 0x00016480ff2d77ac */ /* 0x000ee20008000800 */
[----:B-1----:R-:W-:Y:S01]  /*0f40*/  I2FP.F32.U32 R3, UR8 ;  /* 0x0000000800037c45 */ /* 0x002fe20008201000 */
[----:B------:R-:W1:Y:S04]  /*0f50*/  LDCU UR27, c[0x0][0xb30] ;  /* 0x00016600ff1b77ac */ /* 0x000e680008000800 */
[----:B--2---:R-:W-:Y:S01]  /*0f60*/  FMUL R3, R3, UR5 ;  /* 0x0000000503037c20 */ /* 0x004fe20008400000 */
[----:B------:R-:W-:Y:S01]  /*0f70*/  USHF.L.U32 UR29, UR52, 0xb, URZ ;  /* 0x0000000b341d7899 */ /* 0x000fe200080006ff */
[----:B----4-:R-:W-:Y:S01]  /*0f80*/  I2FP.F32.U32 R2, UR7 ;  /* 0x0000000700027c45 */ /* 0x010fe20008201000 */
[----:B------:R-:W-:Y:S01]  /*0f90*/  UMOV UR16, UR8 ;  /* 0x0000000800107c82 */ /* 0x000fe20008000000 */
[----:B------:R-:W-:-:S02]  /*0fa0*/  UMOV UR20, UR7 ;  /* 0x0000000700147c82 */ /* 0x000fc40008000000 */
[----:B------:R-:W2:Y:S01]  /*0fb0*/  F2I.U32.TRUNC.NTZ R3, R3 ;  /* 0x0000000300037305 */ /* 0x000ea2000020f000 */
[----:B---3--:R-:W-:Y:S01]  /*0fc0*/  UISETP.GE.AND UP2, UPT, UR21, 0x1, UPT ;  /* 0x000000011500788c */ /* 0x008fe2000bf46270 */
[----:B------:R-:W-:-:S06]  /*0fd0*/  FMUL R2, R2, UR4 ;  /* 0x0000000402027c20 */ /* 0x000fcc0008400000 */
[----:B------:R-:W3:Y:S01]  /*0fe0*/  F2I.U32.TRUNC.NTZ R2, R2 ;  /* 0x0000000200027305 */ /* 0x000ee2000020f000 */
[----:B--2---:R-:W-:Y:S02]  /*0ff0*/  R2UR UR4, R3 ;  /* 0x00000000030472ca */ /* 0x004fe400000e0000 */
[----:B---3--:R-:W-:Y:S02]  /*1000*/  R2UR UR6, R2 ;  /* 0x00000000020672ca */ /* 0x008fe400000e0000 */
[----:B------:R-:W-:-:S09]  /*1010*/  PRMT R2, RZ, 0x7610, R2 ;  /* 0x00007610ff027816 */ /* 0x000fd20000000002 */
[----:B------:R-:W-:-:S04]  /*1020*/  UIADD3 UR5, UPT, UPT, -UR4, URZ, URZ ;  /* 0x000000ff04057290 */ /* 0x000fc8000fffe1ff */
[----:B------:R-:W-:Y:S02]  /*1030*/  UIMAD UR5, UR9, UR5, UR8 ;  /* 0x00000005090572a4 */ /* 0x000fe4000f8e0208 */
[----:B------:R-:W-:-:S04]  /*1040*/  UIADD3 UR4, UPT, UPT, -UR6, URZ, URZ ;  /* 0x000000ff06047290 */ /* 0x000fc8000fffe1ff */
[----:B------:R-:W-:Y:S01]  /*1050*/  IMAD.U32 R55, RZ, RZ, UR5 ;  /* 0x00000005ff377e24 */ /* 0x000fe2000f8e00ff */
[----:B------:R-:W-:-:S06]  /*1060*/  UIMAD UR4, UR10, UR4, UR7 ;  /* 0x000000040a0472a4 */ /* 0x000fcc000f8e0207 */
[----:B------:R-:W-:Y:S01]  /*1070*/  IMAD.U32 R54, RZ, RZ, UR4 ;  /* 0x00000004ff367e24 */ /* 0x000fe2000f8e00ff */
[----:B-1----:R-:W-:Y:S06]  /*1080*/  BRA.U UP4, `(.L_x_17) ;  /* 0x00000001042c7547 */ /* 0x002fec000b800000 */
[----:B------:R-:W-:Y:S02]  /*1090*/  R2UR UR5, R54 ;  /* 0x00000000360572ca */ /* 0x000fe400000e0000 */
[----:B------:R-:W-:-:S11]  /*10a0*/  R2UR UR4, R55 ;  /* 0x00000000370472ca */ /* 0x000fd600000e0000 */
[----:B------:R-:W-:Y:S02]  /*10b0*/  UISETP.NE.AND UP0, UPT, UR5, URZ, UPT ;  /* 0x000000ff0500728c */ /* 0x000fe4000bf05270 */
[----:B------:R-:W-:Y:S02]  /*10c0*/  UISETP.NE.AND UP1, UPT, UR5, 0x1, UPT ;  /* 0x000000010500788c */ /* 0x000fe4000bf25270 */
[----:B------:R-:W-:-:S04]  /*10d0*/  UISETP.EQ.OR UP0, UPT, UR4, URZ, !UP0 ;  /* 0x000000ff0400728c */ /* 0x000fc8000c702670 */
[----:B------:R-:W-:Y:S02]  /*10e0*/  USEL UR5, URZ, 0x1, !UP0 ;  /* 0x00000001ff057887 */ /* 0x000fe4000c000000 */
[----:B------:R-:W-:Y:S02]  /*10f0*/  UISETP.NE.AND UP0, UPT, UR4, URZ, UPT ;  /* 0x000000ff0400728c */ /* 0x000fe4000bf05270 */
[----:B------:R-:W-:-:S04]  /*1100*/  USEL UR4, URZ, 0x2, UP1 ;  /* 0x00000002ff047887 */ /* 0x000fc80008800000 */
[----:B------:R-:W-:-:S04]  /*1110*/  USEL UR4, UR4, 0x2, UP0 ;  /* 0x0000000204047887 */ /* 0x000fc80008000000 */
[----:B------:R-:W-:-:S06]  /*1120*/  UIADD3 UR4, UPT, UPT, UR5, UR4, URZ ;  /* 0x0000000405047290 */ /* 0x000fcc000fffe0ff */
[----:B------:R-:W-:Y:S02]  /*1130*/  IMAD.U32 R2, RZ, RZ, UR4 ;  /* 0x00000004ff027e24 */ /* 0x000fe4000f8e00ff */
.L_x_17:
[----:B------:R-:W-:Y:S05]  /*1140*/  BRA.U !UP2, `(.L_x_18) ;  /* 0x000000010ad47547 */ /* 0x000fea000b800000 */
[----:B------:R-:W1:Y:S01]  /*1150*/  LDCU.128 UR12, c[0x0][0xb10] ;  /* 0x00016200ff0c77ac */ /* 0x000e620008000c00 */
[----:B------:R-:W2:Y:S01]  /*1160*/  LDCU UR6, c[0x0][0x370] ;  /* 0x00006e00ff0677ac */ /* 0x000ea20008000800 */
[----:B------:R-:W3:Y:S01]  /*1170*/  LDCU UR5, c[0x0][0x374] ;  /* 0x00006e80ff0577ac */ /* 0x000ee20008000800 */
[----:B------:R-:W4:Y:S01]  /*1180*/  LDCU UR26, c[0x0][0xb0c] ;  /* 0x00016180ff1a77ac */ /* 0x000f220008000800 */
[----:B------:R-:W4:Y:S01]  /*1190*/  LDCU UR4, c[0x0][0xb20] ;  /* 0x00016400ff0477ac */ /* 0x000f220008000800 */
[----:B------:R-:W4:Y:S01]  /*11a0*/  LDCU.64 UR8, c[0x0][0xb28] ;  /* 0x00016500ff0877ac */ /* 0x000f220008000a00 */
[----:B-1----:R-:W-:Y:S02]  /*11b0*/  UISETP.NE.AND UP0, UPT, UR14, 0x1, UPT ;  /* 0x000000010e00788c */ /* 0x002fe4000bf05270 */
[----:B---3--:R-:W-:Y:S02]  /*11c0*/  UIMAD.WIDE.U32 UR10, UR5, UR15, URZ ;  /* 0x0000000f050a72a5 */ /* 0x008fe4000f8e00ff */
[----:B--2---:R-:W-:-:S02]  /*11d0*/  UIMAD.WIDE.U32 UR22, UR6, UR12, URZ ;  /* 0x0000000c061672a5 */ /* 0x004fc4000f8e00ff */
[----:B----4-:R-:W-:Y:S02]  /*11e0*/  UISETP.NE.AND UP1, UPT, UR26, 0x1, UPT ;  /* 0x000000011a00788c */ /* 0x010fe4000bf25270 */
[----:B------:R-:W-:Y:S01]  /*11f0*/  UISETP.NE.AND UP2, UPT, UR21, 0x1, UPT ;  /* 0x000000011500788c */ /* 0x000fe2000bf45270 */
[----:B------:R-:W-:Y:S02]  /*1200*/  UMOV UR10, UR11 ;  /* 0x0000000b000a7c82 */ /* 0x000fe40008000000 */
[----:B------:R-:W-:Y:S01]  /*1210*/  UMOV UR22, UR23 ;  /* 0x0000001700167c82 */ /* 0x000fe20008000000 */
[----:B------:R-:W-:Y:S02]  /*1220*/  @UP0 USHF.R.U32.HI UR5, URZ, UR4, UR10 ;  /* 0x00000004ff050299 */ /* 0x000fe4000801160a */
[----:B------:R-:W-:Y:S02]  /*1230*/  UIMAD.WIDE.U32 UR24, UR20, UR15, URZ ;  /* 0x0000000f141872a5 */ /* 0x000fe4000f8e00ff */
[----:B------:R-:W-:-:S02]  /*1240*/  UIMAD.WIDE.U32 UR10, UR5, UR8, URZ ;  /* 0x00000008050a72a5 */ /* 0x000fc4000f8e00ff */
[----:B------:R-:W-:Y:S02]  /*1250*/  @UP1 USHF.R.U32.HI UR6, URZ, UR13, UR22 ;  /* 0x0000000dff061299 */ /* 0x000fe40008011616 */
[----:B------:R-:W-:Y:S02]  /*1260*/  UIMAD.WIDE.U32 UR18, UR16, UR12, URZ ;  /* 0x0000000c101272a5 */ /* 0x000fe4000f8e00ff */
[----:B------:R-:W-:Y:S01]  /*1270*/  UIMAD.WIDE.U32 UR22, UR6, UR8, URZ ;  /* 0x00000008061672a5 */ /* 0x000fe2000f8e00ff */
[----:B------:R-:W-:Y:S01]  /*1280*/  UMOV UR24, UR25 ;  /* 0x0000001900187c82 */ /* 0x000fe20008000000 */
[----:B------:R-:W-:Y:S01]  /*1290*/  UMOV UR10, UR11 ;  /* 0x0000000b000a7c82 */ /* 0x000fe20008000000 */
[----:B------:R-:W-:Y:S02]  /*12a0*/  USHF.R.U32.HI UR24, URZ, UR4, UR24 ;  /* 0x00000004ff187299 */ /* 0x000fe40008011618 */
[----:B------:R-:W-:Y:S02]  /*12b0*/  @UP2 USHF.R.U32.HI UR5, URZ, UR9, UR10 ;  /* 0x00000009ff052299 */ /* 0x000fe4000801160a */
[----:B------:R-:W-:Y:S01]  /*12c0*/  UMOV UR7, UR23 ;  /* 0x0000001700077c82 */ /* 0x000fe20008000000 */
[----:B------:R-:W-:Y:S01]  /*12d0*/  UMOV UR18, UR19 ;  /* 0x0000001300127c82 */ /* 0x000fe20008000000 */
[----:B------:R-:W-:-:S02]  /*12e0*/  @UP2 USHF.R.U32.HI UR6, URZ, UR9, UR7 ;  /* 0x00000009ff062299 */ /* 0x000fc40008011607 */
[----:B------:R-:W-:Y:S02]  /*12f0*/  USHF.R.U32.HI UR13, URZ, UR13, UR18 ;  /* 0x0000000dff0d7299 */ /* 0x000fe40008011612 */
[----:B------:R-:W-:Y:S02]  /*1300*/  USEL UR4, UR20, UR24, !UP0 ;  /* 0x0000001814047287 */ /* 0x000fe4000c000000 */
[----:B------:R-:W-:Y:S02]  /*1310*/  UIMAD UR7, UR5, UR21, URZ ;  /* 0x00000015050772a4 */ /* 0x000fe4000f8e02ff */
[----:B------:R-:W-:Y:S02]  /*1320*/  USEL UR5, UR16, UR13, !UP1 ;  /* 0x0000000d10057287 */ /* 0x000fe4000c800000 */
[----:B------:R-:W-:Y:S02]  /*1330*/  UIMAD UR12, UR6, UR21, URZ ;  /* 0x00000015060c72a4 */ /* 0x000fe4000f8e02ff */
[----:B------:R-:W-:-:S02]  /*1340*/  UISETP.GE.AND UP0, UPT, UR4, UR7, UPT ;  /* 0x000000070400728c */ /* 0x000fc4000bf06270 */
[----:B------:R-:W-:Y:S02]  /*1350*/  UIMAD.WIDE.U32 UR10, UR4, UR8, URZ ;  /* 0x00000008040a72a5 */ /* 0x000fe4000f8e00ff */
[----:B------:R-:W-:Y:S02]  /*1360*/  UISETP.GE.OR UP0, UPT, UR5, UR12, UP0 ;  /* 0x0000000c0500728c */ /* 0x000fe40008706670 */
[----:B------:R-:W-:Y:S02]  /*1370*/  UIMAD.WIDE.U32 UR12, UR5, UR8, URZ ;  /* 0x00000008050c72a5 */ /* 0x000fe4000f8e00ff */
[----:B------:R-:W-:Y:S01]  /*1380*/  UIADD3 UR10, UPT, UPT, -UR4, URZ, URZ ;  /* 0x000000ff040a7290 */ /* 0x000fe2000fffe1ff */
[----:B------:R-:W-:Y:S01]  /*1390*/  UMOV UR8, UR11 ;  /* 0x0000000b00087c82 */ /* 0x000fe20008000000 */
[----:B------:R-:W-:Y:S02]  /*13a0*/  UIADD3 UR11, UPT, UPT, -UR5, URZ, URZ ;  /* 0x000000ff050b7290 */ /* 0x000fe4000fffe1ff */
[----:B------:R-:W-:-:S03]  /*13b0*/  USHF.R.U32.HI UR8, URZ, UR9, UR8 ;  /* 0x00000009ff087299 */ /* 0x000fc60008011608 */
[----:B------:R-:W-:Y:S01]  /*13c0*/  @!UP0 UMOV UR7, UR13 ;  /* 0x0000000d00078c82 */ /* 0x000fe20008000000 */
[----:B------:R-:W-:Y:S02]  /*13d0*/  UIMAD UR20, UR14, UR10, UR20 ;  /* 0x0000000a0e1472a4 */ /* 0x000fe4000f8e0214 */
[----:B------:R-:W-:Y:S02]  /*13e0*/  USEL UR8, UR4, UR8, !UP2 ;  /* 0x0000000804087287 */ /* 0x000fe4000d000000 */
[----:B------:R-:W-:Y:S02]  /*13f0*/  @!UP0 USHF.R.U32.HI UR7, URZ, UR9, UR7 ;  /* 0x00000009ff078299 */ /* 0x000fe40008011607 */
[----:B------:R-:W-:Y:S02]  /*1400*/  UIADD3 UR9, UPT, UPT, -UR8, URZ, URZ ;  /* 0x000000ff08097290 */ /* 0x000fe4000fffe1ff */
[----:B------:R-:W-:Y:S02]  /*1410*/  @!UP0 USEL UR7, UR5, UR7, !UP2 ;  /* 0x0000000705078287 */ /* 0x000fe4000d000000 */
[----:B------:R-:W-:-:S02]  /*1420*/  UIMAD UR9, UR21, UR9, UR4 ;  /* 0x00000009150972a4 */ /* 0x000fc4000f8e0204 */
[----:B------:R-:W-:Y:S02]  /*1430*/  @!UP0 UIADD3 UR8, UPT, UPT, UR8, -UR7, URZ ;  /* 0x8000000708088290 */ /* 0x000fe4000fffe0ff */
[----:B------:R-:W-:Y:S02]  /*1440*/  @!UP0 UIMAD UR6, UR9, UR6, UR7 ;  /* 0x00000006090682a4 */ /* 0x000fe4000f8e0207 */
[----:B------:R-:W-:Y:S02]  /*1450*/  @!UP0 UIMAD UR4, UR8, UR21, UR5 ;  /* 0x00000015080482a4 */ /* 0x000fe4000f8e0205 */
[----:B------:R-:W-:Y:S02]  /*1460*/  UIMAD UR16, UR26, UR11, UR16 ;  /* 0x0000000b1a1072a4 */ /* 0x000fe4000f8e0210 */
[----:B------:R-:W-:Y:S01]  /*1470*/  UIMAD UR20, UR4, UR14, UR20 ;  /* 0x0000000e041472a4 */ /* 0x000fe2000f8e0214 */
[----:B------:R-:W-:Y:S02]  /*1480*/  @!UP0 UMOV UR5, UR6 ;  /* 0x0000000600058c82 */ /* 0x000fe40008000000 */
[----:B------:R-:W-:-:S12]  /*1490*/  UIMAD UR16, UR5, UR26, UR16 ;  /* 0x0000001a051072a4 */ /* 0x000fd8000f8e0210 */
.L_x_18:
[----:B------:R-:W-:Y:S02]  /*14a0*/  UISETP.NE.AND UP1, UPT, UR27, 0x1, UPT ;  /* 0x000000011b00788c */ /* 0x000fe4000bf25270 */
[----:B------:R-:W-:Y:S02]  /*14b0*/  UISETP.NE.AND UP0, UPT, UR17, 0x2, UPT ;  /* 0x000000021100788c */ /* 0x000fe4000bf05270 */
[----:B------:R-:W-:-:S05]  /*14c0*/  ULOP3.LUT UR29, UR29, 0x800, URZ, 0xc0, !UPT ;  /* 0x000008001d1d7892 */ /* 0x000fca000f8ec0ff */
[----:B------:R-:W-:Y:S07]  /*14d0*/  BRA.U UP1, `(.L_x_19) ;  /* 0x0000000101447547 */ /* 0x000fee000b800000 */
[----:B------:R-:W1:Y:S01]  /*14e0*/  LDCU.128 UR8, c[0x0][0xb10] ;  /* 0x00016200ff0877ac */ /* 0x000e620008000c00 */
[----:B------:R-:W2:Y:S01]  /*14f0*/  LDCU UR12, c[0x0][0xb0c] ;  /* 0x00016180ff0c77ac */ /* 0x000ea20008000800 */
[----:B------:R-:W3:Y:S01]  /*1500*/  LDCU UR13, c[0x0][0xb20] ;  /* 0x00016400ff0d77ac */ /* 0x000ee20008000800 */
[----:B-1----:R-:W-:Y:S02]  /*1510*/  UIMAD.WIDE.U32 UR6, UR16, UR8, URZ ;  /* 0x00000008100672a5 */ /* 0x002fe4000f8e00ff */
[----:B------:R-:W-:Y:S02]  /*1520*/  UIMAD.WIDE.U32 UR4, UR20, UR11, URZ ;  /* 0x0000000b140472a5 */ /* 0x000fe4000f8e00ff */
[----:B--2---:R-:W-:Y:S02]  /*1530*/  UISETP.NE.AND UP2, UPT, UR12, 0x1, UPT ;  /* 0x000000010c00788c */ /* 0x004fe4000bf45270 */
[----:B------:R-:W-:Y:S01]  /*1540*/  UISETP.NE.AND UP1, UPT, UR10, 0x1, UPT ;  /* 0x000000010a00788c */ /* 0x000fe2000bf25270 */
[----:B------:R-:W-:-:S02]  /*1550*/  UMOV UR6, UR7 ;  /* 0x0000000700067c82 */ /* 0x000fc40008000000 */
[----:B------:R-:W-:Y:S01]  /*1560*/  UMOV UR4, UR5 ;  /* 0x0000000500047c82 */ /* 0x000fe20008000000 */
[----:B------:R-:W-:Y:S02]  /*1570*/  USHF.R.U32.HI UR6, URZ, UR9, UR6 ;  /* 0x00000009ff067299 */ /* 0x000fe40008011606 */
[----:B---3--:R-:W-:Y:S02]  /*1580*/  USHF.R.U32.HI UR4, URZ, UR13, UR4 ;  /* 0x0000000dff047299 */ /* 0x008fe40008011604 */
[----:B------:R-:W-:Y:S02]  /*1590*/  USEL UR5, UR16, UR6, !UP2 ;  /* 0x0000000610057287 */ /* 0x000fe4000d000000 */
[----:B------:R-:W-:-:S04]  /*15a0*/  USEL UR4, UR20, UR4, !UP1 ;  /* 0x0000000414047287 */ /* 0x000fc8000c800000 */
[----:B------:R-:W-:Y:S02]  /*15b0*/  UIADD3 UR6, UPT, UPT, UR5, -UR4, URZ ;  /* 0x8000000405067290 */ /* 0x000fe4000fffe0ff */
[----:B------:R-:W-:Y:S02]  /*15c0*/  UIADD3 UR4, UPT, UPT, -UR5, UR4, URZ ;  /* 0x0000000405047290 */ /* 0x000fe4000fffe1ff */
[----:B------:R-:W-:Y:S02]  /*15d0*/  UIMAD UR20, UR6, UR10, UR20 ;  /* 0x0000000a061472a4 */ /* 0x000fe4000f8e0214 */
[----:B------:R-:W-:-:S12]  /*15e0*/  UIMAD UR16, UR4, UR12, UR16 ;  /* 0x0000000c041072a4 */ /* 0x000fd8000f8e0210 */
.L_x_19:
[----:B------:R-:W-:Y:S05]  /*15f0*/  BRA.U !UP5, `(.L_x_20) ;  /* 0x000000010d0c7547 */ /* 0x000fea000b800000 */
[----:B------:R-:W-:Y:S01]  /*1600*/  UCGABAR_WAIT ;  /* 0x0000000000007dc7 */ /* 0x000fe20008000000 */
[----:B------:R-:W-:Y:S01]  /*1610*/  CCTL.IVALL ;  /* 0x00000000ff00798f */ /* 0x000fe20002000000 */
[----:B------:R-:W-:Y:S05]  /*1620*/  BRA `(.L_x_21) ;  /* 0x0000000000047947 */ /* 0x000fea0003800000 */
.L_x_20:
[----:B------:R-:W-:Y:S06]  /*1630*/  BAR.SYNC.DEFER_BLOCKING 0x0 ;  /* 0x0000000000007b1d */ /* 0x000fec0000010000 */
.L_x_21:
[----:B------:R-:W-:Y:S05]  /*1640*/  BRA.U UP0, `(.L_x_22) ;  /* 0x0000001500087547 */ /* 0x000fea000b800000 */
[----:B------:R-:W1:Y:S01]  /*1650*/  LDCU UR6, c[0x0][0x38c] ;  /* 0x00007180ff0677ac */ /* 0x000e620008000800 */
[----:B------:R-:W-:Y:S01]  /*1660*/  PLOP3.LUT P1, PT, PT, PT, UP3, 0x80, 0x8 ;  /* 0x000000000008781c */ /* 0x000fe20003f2f038 */
[----:B------:R-:W-:Y:S01]  /*1670*/  IMAD.MOV.U32 R12, RZ, RZ, 0x1 ;  /* 0x00000001ff0c7424 */ /* 0x000fe200078e00ff */
[----:B------:R-:W-:Y:S01]  /*1680*/  ISETP.EQ.OR P2, PT, R0, RZ, P3 ;  /* 0x000000ff0000720c */ /* 0x000fe20001f42670 */
[----:B------:R-:W-:Y:S01]  /*1690*/  UISETP.NE.AND UP1, UPT, UR17, URZ, UPT ;  /* 0x000000ff1100728c */ /* 0x000fe2000bf25270 */
[----:B------:R-:W-:Y:S02]  /*16a0*/  PLOP3.LUT P1, PT, P1, PT, PT, 0x8, 0x80 ;  /* 0x000000000080781c */ /* 0x000fe40000f2e170 */
[----:B------:R-:W-:Y:S01]  /*16b0*/  CS2R R10, SRZ ;  /* 0x00000000000a7805 */ /* 0x000fe2000001ff00 */
[----:B------:R-:W-:Y:S01]  /*16c0*/  IMAD.MOV.U32 R9, RZ, RZ, RZ ;  /* 0x000000ffff097224 */ /* 0x000fe200078e00ff */
[----:B------:R-:W2:Y:S01]  /*16d0*/  LDCU UR44, c[0x0][0x370] ;  /* 0x00006e00ff2c77ac */ /* 0x000ea20008000800 */
[----:B------:R-:W-:Y:S01]  /*16e0*/  IMAD.MOV.U32 R8, RZ, RZ, 0x1 ;  /* 0x00000001ff087424 */ /* 0x000fe200078e00ff */
[----:B------:R-:W3:Y:S01]  /*16f0*/  LDCU.64 UR40, c[0x0][0x348] ;  /* 0x00006900ff2877ac */ /* 0x000ee20008000a00 */
[----:B------:R-:W-:-:S02]  /*1700*/  USHF.R.U32.HI UR49, URZ, 0x5, UR29 ;  /* 0x00000005ff317899 */ /* 0x000fc4000801161d */
[----:B-1----:R-:W-:Y:S02]  /*1710*/  UIADD3 UR5, UPT, UPT, UR6, 0x3f, URZ ;  /* 0x0000003f06057890 */ /* 0x002fe4000fffe0ff */
[----:B------:R-:W-:Y:S02]  /*1720*/  UIADD3 UR50, UPT, UPT, UR6, 0x7e, URZ ;  /* 0x0000007e06327890 */ /* 0x000fe4000fffe0ff */
[----:B------:R-:W-:Y:S01]  /*1730*/  USHF.R.S32.HI UR4, URZ, 0x1f, UR5 ;  /* 0x0000001fff047899 */ /* 0x000fe20008011405 */
[----:B------:R-:W1:Y:S03]  /*1740*/  LDCU UR43, c[0x0][0x374] ;  /* 0x00006e80ff2b77ac */ /* 0x000e660008000800 */
[----:B------:R-:W-:Y:S02]  /*1750*/  ULEA.HI UR4, UR4, UR5, URZ, 0x6 ;  /* 0x0000000504047291 */ /* 0x000fe4000f8f30ff */
[----:B------:R-:W-:-:S02]  /*1760*/  USEL UR31, UR53, 0x2, UP1 ;  /* 0x00000002351f7887 */ /* 0x000fc40008800000 */
[----:B------:R-:W-:Y:S02]  /*1770*/  USHF.R.S32.HI UR47, URZ, 0x6, UR4 ;  /* 0x00000006ff2f7899 */ /* 0x000fe40008011404 */
[----:B------:R-:W-:Y:S02]  /*1780*/  UIADD3 UR4, UPT, UPT, UR6, -0x1, URZ ;  /* 0xffffffff06047890 */ /* 0x000fe4000fffe0ff */
[----:B------:R-:W-:Y:S02]  /*1790*/  UISETP.LT.U32.AND UP0, UPT, UR47, 0x3, UPT ;  /* 0x000000032f00788c */ /* 0x000fe4000bf01070 */
[----:B------:R-:W-:Y:S02]  /*17a0*/  UISETP.GE.U32.AND UP2, UPT, UR4, -0x7f, UPT ;  /* 0xffffff810400788c */ /* 0x000fe4000bf46070 */
[----:B------:R-:W-:Y:S01]  /*17b0*/  USEL UR46, UR47, 0x3, UP0 ;  /* 0x000000032f2e7887 */ /* 0x000fe20008000000 */
[----:B------:R-:W-:-:S03]  /*17c0*/  UMOV UR23, URZ ;  /* 0x000000ff00177c82 */ /* 0x000fc60008000000 */
[----:B------:R-:W-:Y:S02]  /*17d0*/  UIADD3 UR30, UPT, UPT, UR46, -0x1, URZ ;  /* 0xffffffff2e1e7890 */ /* 0x000fe4000fffe0ff */
[----:B------:R-:W-:-:S03]  /*17e0*/  UIADD3 UR48, UPT, UPT, UR47, -UR46, URZ ;  /* 0x8000002e2f307290 */ /* 0x000fc6000fffe0ff */
[----:B------:R-:W-:-:S04]  /*17f0*/  @UP2 UIADD3 UR30, UPT, UPT, UR46, URZ, URZ ;  /* 0x000000ff2e1e2290 */ /* 0x000fc8000fffe0ff */
[----:B-123--:R-:W-:-:S12]  /*1800*/  UIADD3 UR30, UPT, UPT, UR30, 0x1, URZ ;  /* 0x000000011e1e7890 */ /* 0x00efd8000fffe0ff */
.L_x_42:
[----:B------:R-:W-:Y:S01]  /*1810*/  UISETP.NE.AND UP0, UPT, UR52, URZ, UPT ;  /* 0x000000ff3400728c */ /* 0x000fe2000bf05270 */
[----:B------:R-:W1:Y:S08]  /*1820*/  S2UR UR52, SR_CgaCtaId ;  /* 0x00000000003479c3 */ /* 0x000e700000008800 */
[----:B------:R-:W-:Y:S05]  /*1830*/  BRA.U UP0, `(.L_x_23) ;  /* 0x0000000100347547 */ /* 0x000fea000b800000 */
[----:B------:R-:W2:Y:S01]  /*1840*/  S2R R0, SR_CgaCtaId ;  /* 0x0000000000007919 */ /* 0x000ea20000008800 */
[----:B------:R-:W-:-:S04]  /*1850*/  MOV R2, 0x400 ;  /* 0x0000040000027802 */ /* 0x000fc80000000f00 */
[----:B--2---:R-:W-:Y:S02]  /*1860*/  LEA R0, R0, R2, 0x18 ;  /* 0x0000000200007211 */ /* 0x004fe400078ec0ff */
[----:B------:R-:W-:-:S03]  /*1870*/  SHF.L.U32 R2, R8, 0x1f, RZ ;  /* 0x0000001f08027819 */ /* 0x000fc600000006ff */
[----:B------:R-:W-:-:S04]  /*1880*/  IMAD R0, R9, 0x8, R0 ;  /* 0x0000000809007824 */ /* 0x000fc800078e0200 */
[----:B------:R-:W2:Y:S02]  /*1890*/  SYNCS.PHASECHK.TRANS64.TRYWAIT P0, [R0+URZ+0xf0], R2 ;  /* 0x0000f002000075a7 */ /* 0x000ea400080011ff */
[----:B--2---:R-:W-:Y:S05]  /*18a0*/  @!P0 BRA `(.L_x_24) ;  /* 0x0000009c00a48947 */ /* 0x004fea0003800000 */
.L_x_173:
[----:B------:R-:W-:Y:S01]  /*18b0*/  VIADD R9, R9, 0x1 ;  /* 0x0000000109097836 */ /* 0x000fe20000000000 */
[----:B------:R2:W-:Y:S04]  /*18c0*/  SYNCS.ARRIVE.TRANS64.A1T0 RZ, [R0+URZ+0xe0], RZ ;  /* 0x0000e0ff00ff79a7 */ /* 0x0005e800081000ff */
[----:B------:R-:W-:-:S04]  /*18d0*/  ISETP.NE.AND P0, PT, R9, 0x2, PT ;  /* 0x000000020900780c */ /* 0x000fc80003f05270 */
[----:B------:R-:W-:Y:S02]  /*18e0*/  SEL R9, R9, RZ, P0 ;  /* 0x000000ff09097207 */ /* 0x000fe40000000000 */
[----:B--2---:R-:W-:-:S04]  /*18f0*/  SEL R0, RZ, 0x1, P0 ;  /* 0x00000001ff007807 */ /* 0x004fc80000000000 */
[----:B------:R-:W-:-:S07]  /*1900*/  LOP3.LUT R8, R8, R0, RZ, 0x3c, !PT ;  /* 0x0000000008087212 */ /* 0x000fce00078e3cff */
.L_x_23:
[----:B------:R-:W-:Y:S01]  /*1910*/  UMOV UR21, 0x400 ;  /* 0x0000040000157882 */ /* 0x000fe20000000000 */
[----:B------:R-:W-:Y:S01]  /*1920*/  SHF.L.U32 R0, R12, 0x1f, RZ ;  /* 0x0000001f0c007819 */ /* 0x000fe200000006ff */
[----:B-1----:R-:W-:Y:S02]  /*1930*/  ULEA UR21, UR52, UR21, 0x18 ;  /* 0x0000001534157291 */ /* 0x002fe4000f8ec0ff */
[----:B------:R-:W-:Y:S02]  /*1940*/  UISETP.GE.U32.AND UP0, UPT, UR50, 0x7f, UPT ;  /* 0x0000007f3200788c */ /* 0x000fe4000bf06070 */
[----:B------:R-:W-:Y:S02]  /*1950*/  ULEA UR4, UR23, UR21, 0x3 ;  /* 0x0000001517047291 */ /* 0x000fe4000f8e18ff */
[----:B------:R-:W-:Y:S02]  /*1960*/  USHF.L.U32 UR19, UR20, 0x7, URZ ;  /* 0x0000000714137899 */ /* 0x000fe400080006ff */
[----:B------:R-:W-:Y:S01]  /*1970*/  ULEA UR35, UR16, UR49, 0x7 ;  /* 0x0000003110237291 */ /* 0x000fe2000f8e38ff */
[----:B------:R-:W-:-:S04]  /*1980*/  UMOV UR13, URZ ;  /* 0x000000ff000d7c82 */ /* 0x000fc80008000000 */
[----:B------:R1:W2:Y:S01]  /*1990*/  SYNCS.PHASECHK.TRANS64.TRYWAIT P0, [UR4+0x18], R0 ;  /* 0x00001800ff0075a7 */ /* 0x0002a20008001104 */
[----:B------:R-:W-:Y:S06]  /*19a0*/  BRA.U !UP0, `(.L_x_25) ;  /* 0x0000000108f47547 */ /* 0x000fec000b800000 */
[----:B------:R-:W-:Y:S01]  /*19b0*/  UMOV UR22, URZ ;  /* 0x000000ff00167c82 */ /* 0x000fe20008000000 */
[----:B------:R-:W-:-:S05]  /*19c0*/  UMOV UR4, UR23 ;  /* 0x0000001700047c82 */ /* 0x000fca0008000000 */
.L_x_31:
[----:B------:R-:W-:Y:S01]  /*19d0*/  ULEA UR33, UR4, UR21, 0x3 ;  /* 0x0000001504217291 */ /* 0x000fe2000f8e18ff */
[----:B--2---:R-:W-:Y:S01]  /*19e0*/  @!P3 MOV R2, 0x10000 ;  /* 0x000100000002b802 */ /* 0x004fe20000000f00 */
[----:B--2-4-:R-:W-:Y:S10]  /*19f0*/  @P0 BRA `(.L_x_26) ;  /* 0x00000000000c0947 */ /* 0x014ff40003800000 */
[----:B------:R-:W-:-:S04]  /*1a00*/  SHF.L.U32 R3, R12, 0x1f, RZ ;  /* 0x0000001f0c037819 */ /* 0x000fc800000006ff */
[----:B------:R-:W2:Y:S02]  /*1a10*/  SYNCS.PHASECHK.TRANS64.TRYWAIT P0, [UR33+0x18], R3 ;  /* 0x00001803ff0075a7 */ /* 0x000ea40008001121 */
[----:B--2---:R-:W-:Y:S05]  /*1a20*/  @!P0 BRA `(.L_x_27) ;  /* 0x0000009c00588947 */ /* 0x004fea0003800000 */
.L_x_26:
[----:B------:R2:W-:Y:S01]  /*1a30*/  @!P3 SYNCS.ARRIVE.TRANS64 RZ, [UR33], R2 ;  /* 0x00000002ffffb9a7 */ /* 0x0005e20008000021 */
[----:B------:R-:W-:-:S04]  /*1a40*/  ULOP3.LUT UR5, UR31, 0x2, URZ, 0xfc, !UPT ;  /* 0x000000021f057892 */ /* 0x000fc8000f8efcff */
[----:B------:R-:W-:-:S09]  /*1a50*/  UISETP.NE.AND UP0, UPT, UR5, 0x2, UPT ;  /* 0x000000020500788c */ /* 0x000fd2000bf05270 */
[----:B------:R-:W-:Y:S05]  /*1a60*/  BRA.U UP0, `(.L_x_28) ;  /* 0x0000000100047547 */ /* 0x000fea000b800000 */
[----:B------:R-:W-:Y:S05]  /*1a70*/  BPT.TRAP 0x1 ;  /* 0x000000040000795c */ /* 0x000fea0000300000 */
.L_x_28:
[----:B------:R-:W-:Y:S04]  /*1a80*/  BSSY.RECONVERGENT B0, `(.L_x_29) ;  /* 0x0000003000007945 */ /* 0x000fe80003800200 */
[----:B------:R-:W-:Y:S05]  /*1a90*/  @P2 BRA `(.L_x_30) ;  /* 0x0000000000042947 */ /* 0x000fea0003800000 */
[----:B------:R-:W-:Y:S05]  /*1aa0*/  BPT.TRAP 0x1 ;  /* 0x000000040000795c */ /* 0x000fea0000300000 */
.L_x_30:
[----:B------:R-:W-:Y:S05]  /*1ab0*/  BSYNC.RECONVERGENT B0 ;  /* 0x0000000000007941 */ /* 0x000fea0003800200 */
.L_x_29:
[----:B------:R-:W-:Y:S02]  /*1ac0*/  UIADD3 UR5, UPT, UPT, UR4, 0x1, URZ ;  /* 0x0000000104057890 */ /* 0x000fe4000fffe0ff */
[----:B------:R-:W-:Y:S02]  /*1ad0*/  USHF.L.U32 UR4, UR4, 0xf, URZ ;  /* 0x0000000f04047899 */ /* 0x000fe400080006ff */
[----:B------:R-:W-:Y:S02]  /*1ae0*/  UISETP.NE.AND UP0, UPT, UR5, 0x3, UPT ;  /* 0x000000030500788c */ /* 0x000fe4000bf05270 */
[----:B------:R-:W-:Y:S02]  /*1af0*/  ULEA UR24, UR29, UR4, 0x2 ;  /* 0x000000041d187291 */ /* 0x000fe4000f8e10ff */
[----:B------:R-:W-:Y:S02]  /*1b00*/  USEL UR6, URZ, 0x1, UP0 ;  /* 0x00000001ff067887 */ /* 0x000fe40008000000 */
[----:B------:R-:W-:-:S02]  /*1b10*/  USEL UR23, UR5, URZ, UP0 ;  /* 0x000000ff05177287 */ /* 0x000fc40008000000 */
[----:B------:R-:W-:Y:S02]  /*1b20*/  UIADD3 UR24, UPT, UPT, UR21, UR24, URZ ;  /* 0x0000001815187290 */ /* 0x000fe4000fffe0ff */
[----:B------:R-:W-:Y:S01]  /*1b30*/  LOP3.LUT R12, R12, UR6, RZ, 0x3c, !PT ;  /* 0x000000060c0c7c12 */ /* 0x000fe2000f8e3cff */
[----:B------:R-:W-:Y:S02]  /*1b40*/  UIADD3 UR6, UP1, UPT, UR40, 0x80, URZ ;  /* 0x0000008028067890 */ /* 0x000fe4000ff3e0ff */
[----:B------:R-:W-:Y:S01]  /*1b50*/  ULEA UR5, UR23, UR21, 0x3 ;  /* 0x0000001517057291 */ /* 0x000fe2000f8e18ff */
[----:B-1----:R-:W-:Y:S01]  /*1b60*/  SHF.L.U32 R0, R12, 0x1f, RZ ;  /* 0x0000001f0c007819 */ /* 0x002fe200000006ff */
[----:B------:R-:W-:Y:S02]  /*1b70*/  USHF.L.U32 UR34, UR22, 0x6, URZ ;  /* 0x0000000616227899 */ /* 0x000fe400080006ff */
[----:B------:R-:W-:Y:S02]  /*1b80*/  UIADD3 UR14, UP0, UPT, UR40, 0x180, URZ ;  /* 0x00000180280e7890 */ /* 0x000fe4000ff1e0ff */
[----:B------:R-:W-:-:S02]  /*1b90*/  UIADD3 UR4, UPT, UPT, UR21, UR4, URZ ;  /* 0x0000000415047290 */ /* 0x000fc4000fffe0ff */
[----:B------:R-:W-:Y:S01]  /*1ba0*/  UIADD3.X UR7, UPT, UPT, URZ, UR41, URZ, UP1, !UPT ;  /* 0x00000029ff077290 */ /* 0x000fe20008ffe4ff */
[----:B------:R3:W4:Y:S01]  /*1bb0*/  SYNCS.PHASECHK.TRANS64.TRYWAIT P0, [UR5+0x18], R0 ;  /* 0x00001800ff0075a7 */ /* 0x0007220008001105 */
[----:B------:R-:W-:Y:S02]  /*1bc0*/  UIADD3 UR32, UPT, UPT, UR24, 0x8400, URZ ;  /* 0x0000840018207890 */ /* 0x000fe4000fffe0ff */
[----:B------:R-:W-:Y:S02]  /*1bd0*/  UIADD3 UR26, UPT, UPT, UR34, 0x20, URZ ;  /* 0x00000020221a7890 */ /* 0x000fe4000fffe0ff */
[----:B------:R-:W-:Y:S02]  /*1be0*/  UIADD3 UR24, UPT, UPT, UR24, 0xc400, URZ ;  /* 0x0000c40018187890 */ /* 0x000fe4000fffe0ff */
[----:B------:R-:W-:Y:S02]  /*1bf0*/  UIADD3.X UR15, UPT, UPT, URZ, UR41, URZ, UP0, !UPT ;  /* 0x00000029ff0f7290 */ /* 0x000fe400087fe4ff */
[----:B------:R-:W-:-:S02]  /*1c00*/  UIADD3 UR16, UPT, UPT, UR4, 0x20400, URZ ;  /* 0x0002040004107890 */ /* 0x000fc4000fffe0ff */
[----:B------:R-:W-:Y:S01]  /*1c10*/  UIADD3 UR8, UPT, UPT, UR4, 0x24400, URZ ;  /* 0x0002440004087890 */ /* 0x000fe2000fffe0ff */
[----:B------:R-:W-:Y:S01]  /*1c20*/  UMOV UR5, 0x30000 ;  /* 0x0003000000057882 */ /* 0x000fe20000000000 */
[----:B------:R-:W-:Y:S01]  /*1c30*/  UMOV UR38, 0x0 ;  /* 0x0000000000267882 */ /* 0x000fe20000000000 */
[----:B------:R-:W-:Y:S01]  /*1c40*/  UMOV UR39, 0x10000000 ;  /* 0x1000000000277882 */ /* 0x000fe20000000000 */
[----:B------:R-:W-:Y:S01]  /*1c50*/  UMOV UR25, UR33 ;  /* 0x0000002100197c82 */ /* 0x000fe20008000000 */
[----:B------:R-:W-:Y:S01]  /*1c60*/  UMOV UR27, UR35 ;  /* 0x00000023001b7c82 */ /* 0x000fe20008000000 */
[----:B------:R-:W-:Y:S01]  /*1c70*/  UMOV UR28, UR36 ;  /* 0x00000024001c7c82 */ /* 0x000fe20008000000 */
[----:B------:R-:W-:Y:S01]  /*1c80*/  UMOV UR17, UR33 ;  /* 0x0000002100117c82 */ /* 0x000fe20008000000 */
[----:B------:R-:W-:Y:S01]  /*1c90*/  UMOV UR20, UR36 ;  /* 0x0000002400147c82 */ /* 0x000fe20008000000 */
[----:B------:R-:W-:Y:S01]  /*1ca0*/  UMOV UR18, UR34 ;  /* 0x0000002200127c82 */ /* 0x000fe20008000000 */
[----:B------:R3:W-:Y:S01]  /*1cb0*/  UTMALDG.3D.MULTICAST [UR32], [UR6], UR5, desc[UR38] ;  /* 0x00002620060073b4 */ /* 0x0007e20008011805 */
[----:B------:R-:W-:Y:S01]  /*1cc0*/  UMOV UR11, UR19 ;  /* 0x00000013000b7c82 */ /* 0x000fe20008000000 */
[----:B------:R-:W-:Y:S01]  /*1cd0*/  UMOV UR12, UR36 ;  /* 0x00000024000c7c82 */ /* 0x000fe20008000000 */
[----:B------:R-:W-:Y:S01]  /*1ce0*/  UMOV UR9, UR33 ;  /* 0x0000002100097c82 */ /* 0x000fe20008000000 */
[----:B------:R-:W-:Y:S01]  /*1cf0*/  UMOV UR10, UR26 ;  /* 0x0000001a000a7c82 */ /* 0x000fe20008000000 */
[----:B------:R-:W-:Y:S01]  /*1d00*/  UIADD3 UR22, UPT, UPT, UR22, 0x1, URZ ;  /* 0x0000000116167890 */ /* 0x000fe2000fffe0ff */
[----:B------:R-:W-:Y:S01]  /*1d10*/  UMOV UR13, UR30 ;  /* 0x0000001e000d7c82 */ /* 0x000fe20008000000 */
[----:B------:R3:W-:Y:S02]  /*1d20*/  UTMALDG.3D.MULTICAST [UR24], [UR6], UR5, desc[UR38] ;  /* 0x00002618060073b4 */ /* 0x0007e40008011805 */
[----:B------:R-:W-:Y:S01]  /*1d30*/  UISETP.NE.AND UP0, UPT, UR22, UR30, UPT ;  /* 0x0000001e1600728c */ /* 0x000fe2000bf05270 */
[----:B------:R-:W-:Y:S01]  /*1d40*/  UMOV UR4, UR23 ;  /* 0x0000001700047c82 */ /* 0x000fe20008000000 */
[----:B------:R3:W-:Y:S01]  /*1d50*/  UTMALDG.3D [UR16], [UR14], desc[UR38] ;  /* 0x000026100e0075b4 */ /* 0x0007e20008011000 */
[----:B------:R3:W-:Y:S06]  /*1d60*/  UTMALDG.3D [UR8], [UR14], desc[UR38] ;  /* 0x000026080e0075b4 */ /* 0x0007ec0008011000 */
[----:B---3--:R-:W-:Y:S05]  /*1d70*/  BRA.U UP0, `(.L_x_31) ;  /* 0xfffffffd00147547 */ /* 0x008fea000b83ffff */
.L_x_25:
[----:B------:R-:W-:Y:S01]  /*1d80*/  ULEA UR4, UR23, UR21, 0x3 ;  /* 0x0000001517047291 */ /* 0x000fe2000f8e18ff */
[----:B-1----:R-:W-:Y:S01]  /*1d90*/  SHF.L.U32 R0, R12, 0x1f, RZ ;  /* 0x0000001f0c007819 */ /* 0x002fe200000006ff */
[----:B------:R-:W-:Y:S01]  /*1da0*/  @!P1 SYNCS.ARRIVE.TRANS64.A1T0 RZ, [UR21+0x78], RZ ;  /* 0x000078ffffff99a7 */ /* 0x000fe20008100015 */
[----:B------:R-:W-:-:S06]  /*1db0*/  UISETP.GT.AND UP0, UPT, UR47, UR46, UPT ;  /* 0x0000002e2f00728c */ /* 0x000fcc000bf04270 */
[----:B--2-4-:R1:W2:Y:S03]  /*1dc0*/  SYNCS.PHASECHK.TRANS64.TRYWAIT P0, [UR4+0x18], R0 ;  /* 0x00001800ff0075a7 */ /* 0x0142a60008001104 */
[----:B------:R-:W-:Y:S05]  /*1dd0*/  BRA.U !UP0, `(.L_x_32) ;  /* 0x0000000108f07547 */ /* 0x000fea000b800000 */
[----:B------:R-:W-:Y:S01]  /*1de0*/  UIADD3 UR14, UPT, UPT, UR48, UR13, URZ ;  /* 0x0000000d300e7290 */ /* 0x000fe2000fffe0ff */
[----:B------:R-:W-:-:S11]  /*1df0*/  UMOV UR4, UR23 ;  /* 0x0000001700047c82 */ /* 0x000fd60008000000 */
.L_x_38:
[----:B------:R-:W-:Y:S01]  /*1e00*/  ULEA UR33, UR4, UR21, 0x3 ;  /* 0x0000001504217291 */ /* 0x000fe2000f8e18ff */
[----:B--2---:R-:W-:Y:S01]  /*1e10*/  @!P3 MOV R2, 0x10000 ;  /* 0x000100000002b802 */ /* 0x004fe20000000f00 */
[----:B--2-4-:R-:W-:Y:S10]  /*1e20*/  @P0 BRA `(.L_x_33) ;  /* 0x00000000000c0947 */ /* 0x014ff40003800000 */
[----:B------:R-:W-:-:S04]  /*1e30*/  SHF.L.U32 R3, R12, 0x1f, RZ ;  /* 0x0000001f0c037819 */ /* 0x000fc800000006ff */
[----:B------:R-:W2:Y:S02]  /*1e40*/  SYNCS.PHASECHK.TRANS64.TRYWAIT P0, [UR33+0x18], R3 ;  /* 0x00001803ff0075a7 */ /* 0x000ea40008001121 */
[----:B--2---:R-:W-:Y:S05]  /*1e50*/  @!P0 BRA `(.L_x_34) ;  /* 0x0000009800648947 */ /* 0x004fea0003800000 */
.L_x_33:
[----:B------:R2:W-:Y:S01]  /*1e60*/  @!P3 SYNCS.ARRIVE.TRANS64 RZ, [UR33], R2 ;  /* 0x00000002ffffb9a7 */ /* 0x0005e20008000021 */
[----:B------:R-:W-:-:S04]  /*1e70*/  ULOP3.LUT UR5, UR31, 0x2, URZ, 0xfc, !UPT ;  /* 0x000000021f057892 */ /* 0x000fc8000f8efcff */
[----:B------:R-:W-:-:S09]  /*1e80*/  UISETP.NE.AND UP0, UPT, UR5, 0x2, UPT ;  /* 0x000000020500788c */ /* 0x000fd2000bf05270 */
[----:B------:R-:W-:Y:S05]  /*1e90*/  BRA.U UP0, `(.L_x_35) ;  /* 0x0000000100047547 */ /* 0x000fea000b800000 */
[----:B------:R-:W-:Y:S05]  /*1ea0*/  BPT.TRAP 0x1 ;  /* 0x000000040000795c */ /* 0x000fea0000300000 */
.L_x_35:
[----:B------:R-:W-:Y:S04]  /*1eb0*/  BSSY.RECONVERGENT B0, `(.L_x_36) ;  /* 0x0000003000007945 */ /* 0x000fe80003800200 */
[----:B------:R-:W-:Y:S05]  /*1ec0*/  @P2 BRA `(.L_x_37) ;  /* 0x0000000000042947 */ /* 0x000fea0003800000 */
[----:B------:R-:W-:Y:S05]  /*1ed0*/  BPT.TRAP 0x1 ;  /* 0x000000040000795c */ /* 0x000fea0000300000 */
.L_x_37:
[----:B------:R-:W-:Y:S05]  /*1ee0*/  BSYNC.RECONVERGENT B0 ;  /* 0x0000000000007941 */ /* 0x000fea0003800200 */
.L_x_36:
[----:B------:R-:W-:Y:S02]  /*1ef0*/  UIADD3 UR5, UPT, UPT, UR4, 0x1, URZ ;  /* 0x0000000104057890 */ /* 0x000fe4000fffe0ff */
[----:B------:R-:W-:Y:S02]  /*1f00*/  USHF.L.U32 UR7, UR4, 0xf, URZ ;  /* 0x0000000f04077899 */ /* 0x000fe400080006ff */
[----:B------:R-:W-:Y:S02]  /*1f10*/  UISETP.NE.AND UP0, UPT, UR5, 0x3, UPT ;  /* 0x000000030500788c */ /* 0x000fe4000bf05270 */
[----:B------:R-:W-:Y:S02]  /*1f20*/  ULEA UR24, UR29, UR7, 0x2 ;  /* 0x000000071d187291 */ /* 0x000fe4000f8e10ff */
[----:B------:R-:W-:Y:S02]  /*1f30*/  USEL UR6, URZ, 0x1, UP0 ;  /* 0x00000001ff067887 */ /* 0x000fe40008000000 */
[----:B------:R-:W-:-:S02]  /*1f40*/  USEL UR23, UR5, URZ, UP0 ;  /* 0x000000ff05177287 */ /* 0x000fc40008000000 */
[----:B------:R-:W-:Y:S02]  /*1f50*/  UIADD3 UR4, UP1, UPT, UR40, 0x80, URZ ;  /* 0x0000008028047890 */ /* 0x000fe4000ff3e0ff */
[----:B------:R-:W-:Y:S01]  /*1f60*/  ULEA UR5, UR23, UR21, 0x3 ;  /* 0x0000001517057291 */ /* 0x000fe2000f8e18ff */
[----:B------:R-:W-:Y:S01]  /*1f70*/  LOP3.LUT R12, R12, UR6, RZ, 0x3c, !PT ;  /* 0x000000060c0c7c12 */ /* 0x000fe2000f8e3cff */
[----:B------:R-:W-:Y:S02]  /*1f80*/  UIADD3 UR24, UPT, UPT, UR21, UR24, URZ ;  /* 0x0000001815187290 */ /* 0x000fe4000fffe0ff */
[----:B------:R-:W-:Y:S01]  /*1f90*/  USHF.L.U32 UR34, UR13, 0x6, URZ ;  /* 0x000000060d227899 */ /* 0x000fe200080006ff */
[----:B-1----:R-:W-:Y:S01]  /*1fa0*/  SHF.L.U32 R0, R12, 0x1f, RZ ;  /* 0x0000001f0c007819 */ /* 0x002fe200000006ff */
[----:B------:R-:W-:Y:S02]  /*1fb0*/  UIADD3 UR6, UP0, UPT, UR40, 0x180, URZ ;  /* 0x0000018028067890 */ /* 0x000fe4000ff1e0ff */
[----:B------:R-:W-:Y:S01]  /*1fc0*/  UIADD3 UR8, UPT, UPT, UR21, UR7, URZ ;  /* 0x0000000715087290 */ /* 0x000fe2000fffe0ff */
[----:B------:R3:W4:Y:S01]  /*1fd0*/  SYNCS.PHASECHK.TRANS64.TRYWAIT P0, [UR5+0x18], R0 ;  /* 0x00001800ff0075a7 */ /* 0x0007220008001105 */
[----:B------:R-:W-:-:S02]  /*1fe0*/  UIADD3.X UR5, UPT, UPT, URZ, UR41, URZ, UP1, !UPT ;  /* 0x00000029ff057290 */ /* 0x000fc40008ffe4ff */
[----:B------:R-:W-:Y:S02]  /*1ff0*/  UIADD3 UR32, UPT, UPT, UR24, 0x8400, URZ ;  /* 0x0000840018207890 */ /* 0x000fe4000fffe0ff */
[----:B------:R-:W-:Y:S02]  /*2000*/  UIADD3 UR26, UPT, UPT, UR34, 0x20, URZ ;  /* 0x00000020221a7890 */ /* 0x000fe4000fffe0ff */
[----:B------:R-:W-:Y:S02]  /*2010*/  UIADD3 UR24, UPT, UPT, UR24, 0xc400, URZ ;  /* 0x0000c40018187890 */ /* 0x000fe4000fffe0ff */
[----:B------:R-:W-:Y:S02]  /*2020*/  UIADD3.X UR7, UPT, UPT, URZ, UR41, URZ, UP0, !UPT ;  /* 0x00000029ff077290 */ /* 0x000fe400087fe4ff */
[----:B------:R-:W-:Y:S02]  /*2030*/  UIADD3 UR16, UPT, UPT, UR8, 0x20400, URZ ;  /* 0x0002040008107890 */ /* 0x000fe4000fffe0ff */
[----:B------:R-:W-:Y:S01]  /*2040*/  UIADD3 UR8, UPT, UPT, UR8, 0x24400, URZ ;  /* 0x0002440008087890 */ /* 0x000fe2000fffe0ff */
[----:B------:R-:W-:Y:S01]  /*2050*/  UMOV UR10, 0x30000 ;  /* 0x00030000000a7882 */ /* 0x000fe20000000000 */
[----:B------:R-:W-:Y:S01]  /*2060*/  UMOV UR38, 0x0 ;  /* 0x0000000000267882 */ /* 0x000fe20000000000 */
[----:B------:R-:W-:Y:S01]  /*2070*/  UMOV UR39, 0x10000000 ;  /* 0x1000000000277882 */ /* 0x000fe20000000000 */
[----:B------:R-:W-:Y:S01]  /*2080*/  UMOV UR25, UR33 ;  /* 0x0000002100197c82 */ /* 0x000fe20008000000 */
[----:B------:R-:W-:Y:S01]  /*2090*/  UMOV UR27, UR35 ;  /* 0x00000023001b7c82 */ /* 0x000fe20008000000 */
[----:B------:R-:W-:Y:S01]  /*20a0*/  UMOV UR28, UR36 ;  /* 0x00000024001c7c82 */ /* 0x000fe20008000000 */
[----:B------:R-:W-:Y:S01]  /*20b0*/  UTMALDG.3D.MULTICAST [UR32], [UR4], UR10, desc[UR38] ;  /* 0x00002620040073b4 */ /* 0x000fe2000801180a */
[----:B------:R-:W-:Y:S01]  /*20c0*/  UMOV UR17, UR33 ;  /* 0x0000002100117c82 */ /* 0x000fe20008000000 */
[----:B------:R-:W-:Y:S01]  /*20d0*/  UMOV UR20, UR36 ;  /* 0x0000002400147c82 */ /* 0x000fe20008000000 */
[----:B------:R-:W-:Y:S01]  /*20e0*/  UMOV UR18, UR34 ;  /* 0x0000002200127c82 */ /* 0x000fe20008000000 */
[----:B------:R-:W-:Y:S01]  /*20f0*/  UMOV UR11, UR19 ;  /* 0x00000013000b7c82 */ /* 0x000fe20008000000 */
[----:B------:R-:W-:Y:S01]  /*2100*/  UMOV UR12, UR36 ;  /* 0x00000024000c7c82 */ /* 0x000fe20008000000 */
[----:B------:R-:W-:Y:S01]  /*2110*/  UMOV UR9, UR33 ;  /* 0x0000002100097c82 */ /* 0x000fe20008000000 */
[----:B------:R-:W-:Y:S01]  /*2120*/  UIADD3 UR13, UPT, UPT, UR13, 0x1, URZ ;  /* 0x000000010d0d7890 */ /* 0x000fe2000fffe0ff */
[----:B------:R1:W-:Y:S03]  /*2130*/  UTMALDG.3D.MULTICAST [UR24], [UR4], UR10, desc[UR38] ;  /* 0x00002618040073b4 */ /* 0x0003e6000801180a */
[----:B------:R-:W-:Y:S01]  /*2140*/  UISETP.NE.AND UP0, UPT, UR13, UR14, UPT ;  /* 0x0000000e0d00728c */ /* 0x000fe2000bf05270 */
[----:B------:R3:W-:Y:S01]  /*2150*/  UTMALDG.3D [UR16], [UR6], desc[UR38] ;  /* 0x00002610060075b4 */ /* 0x0007e20008011000 */
[----:B-1----:R-:W-:Y:S01]  /*2160*/  UMOV UR10, UR26 ;  /* 0x0000001a000a7c82 */ /* 0x002fe20008000000 */
[----:B------:R-:W-:Y:S01]  /*2170*/  UMOV UR4, UR23 ;  /* 0x0000001700047c82 */ /* 0x000fe20008000000 */
[----:B------:R3:W-:Y:S05]  /*2180*/  UTMALDG.3D [UR8], [UR6], desc[UR38] ;  /* 0x00002608060075b4 */ /* 0x0007ea0008011000 */
[----:B---3--:R-:W-:Y:S05]  /*2190*/  BRA.U UP0, `(.L_x_38) ;  /* 0xfffffffd00187547 */ /* 0x008fea000b83ffff */
.L_x_32:
[C---:B------:R-:W-:Y:S01]  /*21a0*/  LEA R3, R11.reuse, UR21, 0x3 ;  /* 0x000000150b037c11 */ /* 0x040fe2000f8e18ff */
[----:B------:R-:W-:Y:S01]  /*21b0*/  NOP ;  /* 0x0000000000007918 */ /* 0x000fe20000000000 */
[----:B-1----:R-:W-:Y:S02]  /*21c0*/  SHF.L.U32 R0, R10, 0x1f, RZ ;  /* 0x0000001f0a007819 */ /* 0x002fe400000006ff */
[----:B------:R-:W-:Y:S02]  /*21d0*/  LEA R4, R11, UR21, 0x4 ;  /* 0x000000150b047c11 */ /* 0x000fe4000f8e20ff */
[----:B--2-4-:R-:W1:Y:S02]  /*21e0*/  SYNCS.PHASECHK.TRANS64.TRYWAIT P0, [R3+URZ+0x80], R0 ;  /* 0x00008000030075a7 */ /* 0x014e6400080011ff */
[----:B-1----:R-:W-:Y:S05]  /*21f0*/  @!P0 BRA `(.L_x_39) ;  /* 0x0000009400948947 */ /* 0x002fea0003800000 */
.L_x_176:
[----:B------:R-:W2:Y:S01]  /*2200*/  LDS.128 R4, [R4+0x110] ;  /* 0x0001100004047984 */ /* 0x000ea20000000c00 */
[----:B------:R-:W-:Y:S01]  /*2210*/  UISETP.GE.AND UP0, UPT, UR45, 0x1, UPT ;  /* 0x000000012d00788c */ /* 0x000fe2000bf06270 */
[----:B------:R-:W-:Y:S01]  /*2220*/  @!PT LDS RZ, [RZ] ;  /* 0x00000000fffff984 */ /* 0x000fe20000000800 */
[----:B------:R-:W-:Y:S01]  /*2230*/  @!PT LDS RZ, [RZ] ;  /* 0x00000000fffff984 */ /* 0x000fe20000000800 */
[----:B------:R-:W-:Y:S01]  /*2240*/  @!PT LDS RZ, [RZ] ;  /* 0x00000000fffff984 */ /* 0x000fe20000000800 */
[----:B------:R-:W-:Y:S01]  /*2250*/  @!PT LDS RZ, [RZ] ;  /* 0x00000000fffff984 */ /* 0x000fe20000000800 */
[----:B------:R3:W-:Y:S06]  /*2260*/  MEMBAR.ALL.CTA ;  /* 0x0000000000007992 */ /* 0x0007ec0000008000 */
[----:B---3--:R-:W3:Y:S01]  /*2270*/  FENCE.VIEW.ASYNC.S ;  /* 0x00000000000073c6 */ /* 0x008ee20000000000 */
[----:B--2---:R-:W-:-:S13]  /*2280*/  LOP3.LUT P0, RZ, R6, 0x1, RZ, 0xc0, !PT ;  /* 0x0000000106ff7812 */ /* 0x004fda000780c0ff */
[----:B---3--:R-:W-:Y:S01]  /*2290*/  VOTEU.ANY UP1, P0 ;  /* 0x0000000000ff7886 */ /* 0x008fe20000020100 */
[----:B------:R-:W-:-:S13]  /*22a0*/  PLOP3.LUT P0, PT, PT, PT, UP1, 0x80, 0x8 ;  /* 0x000000000008781c */ /* 0x000fda0003f0f018 */
[----:B-1----:R-:W-:Y:S02]  /*22b0*/  @P0 LOP3.LUT R0, R5, 0xffff, RZ, 0xc0, !PT ;  /* 0x0000ffff05000812 */ /* 0x002fe400078ec0ff */
[----:B------:R-:W-:Y:S02]  /*22c0*/  @P0 MOV R2, R4 ;  /* 0x0000000400020202 */ /* 0x000fe40000000f00 */
[----:B------:R-:W-:Y:S01]  /*22d0*/  @P0 R2UR UR5, R0 ;  /* 0x00000000000502ca */ /* 0x000fe200000e0000 */
[----:B------:R-:W-:Y:S01]  /*22e0*/  VIADD R0, R3, 0x90 ;  /* 0x0000009003007836 */ /* 0x000fe20000000000 */
[----:B------:R-:W-:Y:S02]  /*22f0*/  @P0 SHF.R.U32.HI R4, RZ, 0x10, R5 ;  /* 0x00000010ff040819 */ /* 0x000fe40000011605 */
[----:B------:R-:W-:Y:S02]  /*2300*/  @P0 R2UR UR6, R2 ;  /* 0x00000000020602ca */ /* 0x000fe400000e0000 */
[----:B------:R-:W-:-:S02]  /*2310*/  PRMT R0, RZ, 0x654, R0 ;  /* 0x00000654ff007816 */ /* 0x000fc40000000000 */
[----:B------:R-:W-:Y:S02]  /*2320*/  @P0 R2UR UR4, R4 ;  /* 0x00000000040402ca */ /* 0x000fe400000e0000 */
[----:B------:R1:W-:Y:S03]  /*2330*/  SYNCS.ARRIVE.TRANS64.RED.A1T0 RZ, [R0+URZ], RZ ;  /* 0x000000ff00ff79a7 */ /* 0x0003e600081004ff */
[----:B------:R-:W-:-:S04]  /*2340*/  @UP1 UMOV UR37, UR5 ;  /* 0x0000000500251c82 */ /* 0x000fc80008000000 */
[----:B------:R-:W-:-:S04]  /*2350*/  @UP1 UMOV UR42, UR6 ;  /* 0x00000006002a1c82 */ /* 0x000fc80008000000 */
[----:B------:R-:W-:Y:S01]  /*2360*/  @UP1 UMOV UR36, UR4 ;  /* 0x0000000400241c82 */ /* 0x000fe20008000000 */
[----:B------:R-:W-:Y:S05]  /*2370*/  BRA.U !UP0, `(.L_x_40) ;  /* 0x0000000108d47547 */ /* 0x000fea000b800000 */
[----:B------:R-:W2:Y:S01]  /*2380*/  LDCU.128 UR12, c[0x0][0xb10] ;  /* 0x00016200ff0c77ac */ /* 0x000ea20008000c00 */
[----:B------:R-:W3:Y:S01]  /*2390*/  LDCU UR22, c[0x0][0xb20] ;  /* 0x00016400ff1677ac */ /* 0x000ee20008000800 */
[----:B------:R-:W4:Y:S01]  /*23a0*/  LDCU UR20, c[0x0][0xb0c] ;  /* 0x00016180ff1477ac */ /* 0x000f220008000800 */
[----:B------:R-:W1:Y:S01]  /*23b0*/  LDCU.64 UR8, c[0x0][0xb28] ;  /* 0x00016500ff0877ac */ /* 0x000e620008000a00 */
[----:B------:R-:W-:Y:S02]  /*23c0*/  UISETP.NE.AND UP3, UPT, UR45, 0x1, UPT ;  /* 0x000000012d00788c */ /* 0x000fe4000bf65270 */
[----:B--2---:R-:W-:Y:S02]  /*23d0*/  UIMAD.WIDE.U32 UR6, UR43, UR15, URZ ;  /* 0x0000000f2b0672a5 */ /* 0x004fe4000f8e00ff */
[----:B------:R-:W-:Y:S02]  /*23e0*/  UIMAD.WIDE.U32 UR4, UR44, UR12, URZ ;  /* 0x0000000c2c0472a5 */ /* 0x000fe4000f8e00ff */
[----:B------:R-:W-:-:S02]  /*23f0*/  UISETP.NE.AND UP0, UPT, UR14, 0x1, UPT ;  /* 0x000000010e00788c */ /* 0x000fc4000bf05270 */
[----:B------:R-:W-:Y:S01]  /*2400*/  UIMAD.WIDE.U32 UR18, UR37, UR15, URZ ;  /* 0x0000000f251272a5 */ /* 0x000fe2000f8e00ff */
[----:B------:R-:W-:Y:S02]  /*2410*/  UMOV UR6, UR7 ;  /* 0x0000000700067c82 */ /* 0x000fe40008000000 */
[----:B------:R-:W-:Y:S01]  /*2420*/  UMOV UR4, UR5 ;  /* 0x0000000500047c82 */ /* 0x000fe20008000000 */
[----:B---3--:R-:W-:Y:S02]  /*2430*/  USHF.R.U32.HI UR6, URZ, UR22, UR6 ;  /* 0x00000016ff067299 */ /* 0x008fe40008011606 */
[----:B----4-:R-:W-:Y:S02]  /*2440*/  UISETP.NE.AND UP2, UPT, UR20, 0x1, UPT ;  /* 0x000000011400788c */ /* 0x010fe4000bf45270 */
[----:B------:R-:W-:Y:S02]  /*2450*/  USHF.R.U32.HI UR4, URZ, UR13, UR4 ;  /* 0x0000000dff047299 */ /* 0x000fe40008011604 */
[----:B------:R-:W-:-:S02]  /*2460*/  USEL UR5, UR43, UR6, !UP0 ;  /* 0x000000062b057287 */ /* 0x000fc4000c000000 */
[----:B------:R-:W-:Y:S02]  /*2470*/  USEL UR6, UR44, UR4, !UP2 ;  /* 0x000000042c067287 */ /* 0x000fe4000d000000 */
[----:B-1----:R-:W-:Y:S01]  /*2480*/  UIMAD.WIDE.U32 UR10, UR5, UR8, URZ ;  /* 0x00000008050a72a5 */ /* 0x002fe2000f8e00ff */
[----:B------:R-:W-:Y:S01]  /*2490*/  UMOV UR4, UR19 ;  /* 0x0000001300047c82 */ /* 0x000fe20008000000 */
[----:B------:R-:W-:Y:S02]  /*24a0*/  UIMAD.WIDE.U32 UR16, UR42, UR12, URZ ;  /* 0x0000000c2a1072a5 */ /* 0x000fe4000f8e00ff */
[----:B------:R-:W-:-:S03]  /*24b0*/  UIMAD.WIDE.U32 UR18, UR6, UR8, URZ ;  /* 0x00000008061272a5 */ /* 0x000fc6000f8e00ff */
[----:B------:R-:W-:Y:S01]  /*24c0*/  UMOV UR10, UR11 ;  /* 0x0000000b000a7c82 */ /* 0x000fe20008000000 */
[----:B------:R-:W-:Y:S02]  /*24d0*/  USHF.R.U32.HI UR4, URZ, UR22, UR4 ;  /* 0x00000016ff047299 */ /* 0x000fe40008011604 */
[----:B------:R-:W-:Y:S01]  /*24e0*/  @UP3 USHF.R.U32.HI UR5, URZ, UR9, UR10 ;  /* 0x00000009ff053299 */ /* 0x000fe2000801160a */
[----:B------:R-:W-:Y:S01]  /*24f0*/  UMOV UR16, UR17 ;  /* 0x0000001100107c82 */ /* 0x000fe20008000000 */
[----:B------:R-:W-:Y:S01]  /*2500*/  UMOV UR18, UR19 ;  /* 0x0000001300127c82 */ /* 0x000fe20008000000 */
[----:B------:R-:W-:Y:S02]  /*2510*/  USHF.R.U32.HI UR13, URZ, UR13, UR16 ;  /* 0x0000000dff0d7299 */ /* 0x000fe40008011610 */
[----:B------:R-:W-:Y:S02]  /*2520*/  USEL UR4, UR37, UR4, !UP0 ;  /* 0x0000000425047287 */ /* 0x000fe4000c000000 */
[----:B------:R-:W-:-:S02]  /*2530*/  @UP3 USHF.R.U32.HI UR6, URZ, UR9, UR18 ;  /* 0x00000009ff063299 */ /* 0x000fc40008011612 */
[----:B------:R-:W-:Y:S02]  /*2540*/  UIMAD UR7, UR45, UR5, URZ ;  /* 0x000000052d0772a4 */ /* 0x000fe4000f8e02ff */
[----:B------:R-:W-:Y:S02]  /*2550*/  USEL UR5, UR42, UR13, !UP2 ;  /* 0x0000000d2a057287 */ /* 0x000fe4000d000000 */
[----:B------:R-:W-:Y:S02]  /*2560*/  UIMAD UR10, UR45, UR6, URZ ;  /* 0x000000062d0a72a4 */ /* 0x000fe4000f8e02ff */
[----:B------:R-:W-:Y:S02]  /*2570*/  UISETP.GE.AND UP0, UPT, UR4, UR7, UPT ;  /* 0x000000070400728c */ /* 0x000fe4000bf06270 */
[----:B------:R-:W-:Y:S02]  /*2580*/  UIMAD.WIDE.U32 UR12, UR4, UR8, URZ ;  /* 0x00000008040c72a5 */ /* 0x000fe4000f8e00ff */
[----:B------:R-:W-:-:S02]  /*2590*/  UISETP.GE.OR UP0, UPT, UR5, UR10, UP0 ;  /* 0x0000000a0500728c */ /* 0x000fc40008706670 */
        /* <DEDUP_REMOVED lines=19> */
.L_x_40:
[----:B------:R-:W2:Y:S02]  /*26d0*/  LDCU UR4, c[0x0][0xb30] ;  /* 0x00016600ff0477ac */ /* 0x000ea40008000800 */
[----:B--2---:R-:W-:-:S09]  /*26e0*/  UISETP.NE.AND UP0, UPT, UR4, 0x1, UPT ;  /* 0x000000010400788c */ /* 0x004fd2000bf05270 */
[----:B------:R-:W-:Y:S05]  /*26f0*/  BRA.U UP0, `(.L_x_41) ;  /* 0x0000000100447547 */ /* 0x000fea000b800000 */
[----:B------:R-:W2:Y:S01]  /*2700*/  LDCU.128 UR8, c[0x0][0xb10] ;  /* 0x00016200ff0877ac */ /* 0x000ea20008000c00 */
[----:B------:R-:W3:Y:S01]  /*2710*/  LDCU UR12, c[0x0][0xb0c] ;  /* 0x00016180ff0c77ac */ /* 0x000ee20008000800 */
[----:B------:R-:W4:Y:S01]  /*2720*/  LDCU UR13, c[0x0][0xb20] ;  /* 0x00016400ff0d77ac */ /* 0x000f220008000800 */
[----:B--2---:R-:W-:Y:S02]  /*2730*/  UIMAD.WIDE.U32 UR6, UR42, UR8, URZ ;  /* 0x000000082a0672a5 */ /* 0x004fe4000f8e00ff */
[----:B------:R-:W-:Y:S02]  /*2740*/  UIMAD.WIDE.U32 UR4, UR37, UR11, URZ ;  /* 0x0000000b250472a5 */ /* 0x000fe4000f8e00ff */
[----:B---3--:R-:W-:Y:S02]  /*2750*/  UISETP.NE.AND UP2, UPT, UR12, 0x1, UPT ;  /* 0x000000010c00788c */ /* 0x008fe4000bf45270 */
[----:B------:R-:W-:Y:S01]  /*2760*/  UISETP.NE.AND UP0, UPT, UR10, 0x1, UPT ;  /* 0x000000010a00788c */ /* 0x000fe2000bf05270 */
[----:B------:R-:W-:-:S02]  /*2770*/  UMOV UR6, UR7 ;  /* 0x0000000700067c82 */ /* 0x000fc40008000000 */
[----:B------:R-:W-:Y:S01]  /*2780*/  UMOV UR4, UR5 ;  /* 0x0000000500047c82 */ /* 0x000fe20008000000 */
[----:B------:R-:W-:Y:S02]  /*2790*/  USHF.R.U32.HI UR9, URZ, UR9, UR6 ;  /* 0x00000009ff097299 */ /* 0x000fe40008011606 */
[----:B----4-:R-:W-:Y:S02]  /*27a0*/  USHF.R.U32.HI UR4, URZ, UR13, UR4 ;  /* 0x0000000dff047299 */ /* 0x010fe40008011604 */
[----:B------:R-:W-:Y:S02]  /*27b0*/  USEL UR5, UR42, UR9, !UP2 ;  /* 0x000000092a057287 */ /* 0x000fe4000d000000 */
[----:B------:R-:W-:-:S04]  /*27c0*/  USEL UR4, UR37, UR4, !UP0 ;  /* 0x0000000425047287 */ /* 0x000fc8000c000000 */
[----:B------:R-:W-:Y:S02]  /*27d0*/  UIADD3 UR6, UPT, UPT, UR5, -UR4, URZ ;  /* 0x8000000405067290 */ /* 0x000fe4000fffe0ff */
[----:B------:R-:W-:Y:S02]  /*27e0*/  UIADD3 UR4, UPT, UPT, -UR5, UR4, URZ ;  /* 0x0000000405047290 */ /* 0x000fe4000fffe1ff */
[----:B------:R-:W-:Y:S02]  /*27f0*/  UIMAD UR37, UR6, UR10, UR37 ;  /* 0x0000000a062572a4 */ /* 0x000fe4000f8e0225 */
[----:B------:R-:W-:-:S12]  /*2800*/  UIMAD UR42, UR4, UR12, UR42 ;  /* 0x0000000c042a72a4 */ /* 0x000fd8000f8e022a */
.L_x_41:
[----:B------:R-:W-:Y:S01]  /*2810*/  VIADD R11, R11, 0x1 ;  /* 0x000000010b0b7836 */ /* 0x000fe20000000000 */
[----:B------:R-:W-:Y:S02]  /*2820*/  R2UR UR5, R55 ;  /* 0x00000000370572ca */ /* 0x000fe400000e0000 */
[----:B------:R-:W-:Y:S02]  /*2830*/  R2UR UR4, R54 ;  /* 0x00000000360472ca */ /* 0x000fe400000e0000 */
[C---:B------:R-:W-:Y:S02]  /*2840*/  ISETP.NE.AND P0, PT, R11.reuse, 0x2, PT ;  /* 0x000000020b00780c */ /* 0x040fe40003f05270 */
[----:B------:R-:W-:Y:S02]  /*2850*/  PLOP3.LUT P1, PT, PT, PT, PT, 0x80, 0x8 ;  /* 0x000000000008781c */ /* 0x000fe40003f2f070 */
[----:B-1----:R-:W-:Y:S02]  /*2860*/  SEL R0, RZ, 0x1, P0 ;  /* 0x00000001ff007807 */ /* 0x002fe40000000000 */
[----:B------:R-:W-:-:S02]  /*2870*/  SEL R11, R11, RZ, P0 ;  /* 0x000000ff0b0b7207 */ /* 0x000fc40000000000 */
[----:B------:R-:W-:Y:S01]  /*2880*/  LOP3.LUT R10, R10, R0, RZ, 0x3c, !PT ;  /* 0x000000000a0a7212 */ /* 0x000fe200078e3cff */
[----:B------:R-:W-:Y:S02]  /*2890*/  UIADD3 UR16, UPT, UPT, UR42, UR5, URZ ;  /* 0x000000052a107290 */ /* 0x000fe4000fffe0ff */
[----:B------:R-:W-:Y:S01]  /*28a0*/  UIADD3 UR20, UPT, UPT, UR37, UR4, URZ ;  /* 0x0000000425147290 */ /* 0x000fe2000fffe0ff */
[----:B------:R-:W-:Y:S11]  /*28b0*/  BRA.U UP1, `(.L_x_42) ;  /* 0xffffffed01d47547 */ /* 0x000ff6000b83ffff */
[----:B------:R-:W-:Y:S01]  /*28c0*/  UIADD3 UR21, UPT, UPT, UR21, 0x18, URZ ;  /* 0x0000001815157890 */ /* 0x000fe2000fffe0ff */
[----:B------:R-:W-:-:S03]  /*28d0*/  SHF.L.U32 R2, R12, 0x1f, RZ ;  /* 0x0000001f0c027819 */ /* 0x000fc600000006ff */
[----:B------:R-:W-:-:S09]  /*28e0*/  ULEA UR4, UR23, UR21, 0x3 ;  /* 0x0000001517047291 */ /* 0x000fd2000f8e18ff */
[----:B------:R-:W1:Y:S02]  /*28f0*/  SYNCS.PHASECHK.TRANS64.TRYWAIT P0, [UR4], R2 ;  /* 0x00000002ff0075a7 */ /* 0x000e640008001104 */
[----:B-1----:R-:W-:Y:S05]  /*2900*/  @!P0 BRA `(.L_x_43) ;  /* 0x0000008c00e48947 */ /* 0x002fea0003800000 */
.L_x_178:
[----:B------:R-:W-:-:S04]  /*2910*/  UIADD3 UR4, UPT, UPT, UR23, 0x1, URZ ;  /* 0x0000000117047890 */ /* 0x000fc8000fffe0ff */
[----:B------:R-:W-:-:S04]  /*2920*/  UISETP.NE.AND UP0, UPT, UR4, 0x3, UPT ;  /* 0x000000030400788c */ /* 0x000fc8000bf05270 */
[----:B------:R-:W-:Y:S02]  /*2930*/  USEL UR6, URZ, 0x1, UP0 ;  /* 0x00000001ff067887 */ /* 0x000fe40008000000 */
[----:B------:R-:W-:-:S04]  /*2940*/  USEL UR4, UR4, URZ, UP0 ;  /* 0x000000ff04047287 */ /* 0x000fc80008000000 */
[----:B------:R-:W-:Y:S01]  /*2950*/  ULEA UR5, UR4, UR21, 0x3 ;  /* 0x0000001504057291 */ /* 0x000fe2000f8e18ff */
[----:B------:R-:W-:-:S04]  /*2960*/  LOP3.LUT R12, R12, UR6, RZ, 0x3c, !PT ;  /* 0x000000060c0c7c12 */ /* 0x000fc8000f8e3cff */
[----:B-1----:R-:W-:-:S04]  /*2970*/  SHF.L.U32 R2, R12, 0x1f, RZ ;  /* 0x0000001f0c027819 */ /* 0x002fc800000006ff */
[----:B------:R-:W1:Y:S02]  /*2980*/  SYNCS.PHASECHK.TRANS64.TRYWAIT P0, [UR5], R2 ;  /* 0x00000002ff0075a7 */ /* 0x000e640008001105 */
[----:B-1----:R-:W-:Y:S05]  /*2990*/  @!P0 BRA `(.L_x_44) ;  /* 0x0000008c00d88947 */ /* 0x002fea0003800000 */
.L_x_180:
[----:B------:R-:W-:-:S04]  /*29a0*/  UIADD3 UR4, UPT, UPT, UR4, 0x1, URZ ;  /* 0x0000000104047890 */ /* 0x000fc8000fffe0ff */
[----:B------:R-:W-:-:S04]  /*29b0*/  UISETP.NE.AND UP0, UPT, UR4, 0x3, UPT ;  /* 0x000000030400788c */ /* 0x000fc8000bf05270 */
[----:B------:R-:W-:Y:S02]  /*29c0*/  USEL UR5, URZ, 0x1, UP0 ;  /* 0x00000001ff057887 */ /* 0x000fe40008000000 */
[----:B------:R-:W-:-:S04]  /*29d0*/  USEL UR4, UR4, URZ, UP0 ;  /* 0x000000ff04047287 */ /* 0x000fc80008000000 */
[----:B------:R-:W-:Y:S01]  /*29e0*/  ULEA UR4, UR4, UR21, 0x3 ;  /* 0x0000001504047291 */ /* 0x000fe2000f8e18ff */
[----:B-1----:R-:W-:-:S04]  /*29f0*/  LOP3.LUT R2, R12, UR5, RZ, 0x3c, !PT ;  /* 0x000000050c027c12 */ /* 0x002fc8000f8e3cff */
[----:B------:R-:W-:Y:S01]  /*2a00*/  SHF.L.U32 R2, R2, 0x1f, RZ ;  /* 0x0000001f02027819 */ /* 0x000fe200000006ff */
[----:B------:R-:W-:-:S07]  /*2a10*/  IMAD.U32 R0, RZ, RZ, UR4 ;  /* 0x00000004ff007e24 */ /* 0x000fce000f8e00ff */
.L_x_45:
[----:B-1----:R1:W2:Y:S02]  /*2a20*/  SYNCS.PHASECHK.TRANS64.TRYWAIT P0, [R0+URZ], R2 ;  /* 0x00000002000075a7 */ /* 0x0022a400080011ff */
[----:B--2---:R-:W-:Y:S05]  /*2a30*/  @!P0 NANOSLEEP.SYNCS 0x989680 ;  /* 0x009896800000895d */ /* 0x004fea0003900000 */
[----:B------:R-:W2:Y:S02]  /*2a40*/  @!P0 SYNCS.PHASECHK.TRANS64 P0, [R0+URZ], R2 ;  /* 0x00000002000085a7 */ /* 0x000ea400080010ff */
[----:B--2---:R-:W-:Y:S05]  /*2a50*/  @P0 EXIT ;  /* 0x000000000000094d */ /* 0x004fea0003800000 */
[----:B------:R-:W-:Y:S05]  /*2a60*/  BRA `(.L_x_45) ;  /* 0xfffffffc00ec7947 */ /* 0x000fea000383ffff */
.L_x_22:
[----:B------:R-:W-:-:S04]  /*2a70*/  UISETP.NE.AND UP0, UPT, UR52, URZ, UPT ;  /* 0x000000ff3400728c */ /* 0x000fc8000bf05270 */
[----:B------:R-:W-:-:S09]  /*2a80*/  UISETP.NE.OR UP0, UPT, UR17, 0x1, UP0 ;  /* 0x000000011100788c */ /* 0x000fd20008705670 */
[----:B------:R-:W-:Y:S05]  /*2a90*/  BRA.U UP0, `(.L_x_46) ;  /* 0x0000000500487547 */ /* 0x000fea000b800000 */
[----:B------:R-:W-:Y:S01]  /*2aa0*/  ISETP.GE.U32.AND P2, PT, R0, 0x2, PT ;  /* 0x000000020000780c */ /* 0x000fe20003f46070 */
[----:B------:R-:W-:Y:S01]  /*2ab0*/  IMAD.MOV.U32 R12, RZ, RZ, 0x1 ;  /* 0x00000001ff0c7424 */ /* 0x000fe200078e00ff */
[----:B------:R-:W-:Y:S02]  /*2ac0*/  CS2R R10, SRZ ;  /* 0x00000000000a7805 */ /* 0x000fe4000001ff00 */
[----:B------:R-:W-:Y:S01]  /*2ad0*/  CS2R R8, SRZ ;  /* 0x0000000000087805 */ /* 0x000fe2000001ff00 */
[----:B------:R-:W-:Y:S01]  /*2ae0*/  UMOV UR6, 0x400 ;  /* 0x0000040000067882 */ /* 0x000fe20000000000 */
[----:B------:R-:W-:Y:S01]  /*2af0*/  UMOV UR5, URZ ;  /* 0x000000ff00057c82 */ /* 0x000fe20008000000 */
[----:B------:R-:W-:-:S12]  /*2b00*/  ULEA UR6, UR52, UR6, 0x18 ;  /* 0x0000000634067291 */ /* 0x000fd8000f8ec0ff */
.L_x_50:
[----:B------:R-:W-:Y:S02]  /*2b10*/  LEA R2, R8, UR6, 0x3 ;  /* 0x0000000608027c11 */ /* 0x000fe4000f8e18ff */
[----:B------:R-:W-:-:S03]  /*2b20*/  SHF.L.U32 R4, R9, 0x1f, RZ ;  /* 0x0000001f09047819 */ /* 0x000fc600000006ff */
[----:B------:R-:W-:Y:S01]  /*2b30*/  VIADD R5, R2, 0xf0 ;  /* 0x000000f002057836 */ /* 0x000fe20000000000 */
[----:B------:R-:W1:Y:S02]  /*2b40*/  SYNCS.PHASECHK.TRANS64.TRYWAIT P0, [R2+URZ+0xe0], R4 ;  /* 0x0000e004020075a7 */ /* 0x000e6400080011ff */
[----:B-1----:R-:W-:Y:S05]  /*2b50*/  @!P0 BRA `(.L_x_47) ;  /* 0x0000008c00808947 */ /* 0x002fea0003800000 */
.L_x_181:
[----:B------:R-:W-:Y:S01]  /*2b60*/  ULEA UR4, UR5, UR6, 0x3 ;  /* 0x0000000605047291 */ /* 0x000fe2000f8e18ff */
[----:B-1----:R-:W-:Y:S01]  /*2b70*/  PRMT R2, RZ, 0x654, R5 ;  /* 0x00000654ff027816 */ /* 0x002fe20000000005 */
[----:B------:R-:W-:Y:S01]  /*2b80*/  @!P2 IMAD.MOV.U32 R4, RZ, RZ, 0x10 ;  /* 0x00000010ff04a424 */ /* 0x000fe200078e00ff */
[----:B------:R-:W-:Y:S01]  /*2b90*/  SHF.L.U32 R5, R12, 0x1f, RZ ;  /* 0x0000001f0c057819 */ /* 0x000fe200000006ff */
[----:B------:R-:W-:Y:S01]  /*2ba0*/  UIADD3 UR7, UPT, UPT, UR4, 0x80, URZ ;  /* 0x0000008004077890 */ /* 0x000fe2000fffe0ff */
[----:B------:R1:W-:Y:S05]  /*2bb0*/  SYNCS.ARRIVE.TRANS64.RED.A1T0 RZ, [R2+URZ], RZ ;  /* 0x000000ff02ff79a7 */ /* 0x0003ea00081004ff */
[----:B------:R-:W-:Y:S01]  /*2bc0*/  IMAD.U32 R6, RZ, RZ, UR7 ;  /* 0x00000007ff067e24 */ /* 0x000fe2000f8e00ff */
[----:B------:R-:W2:Y:S04]  /*2bd0*/  SYNCS.PHASECHK.TRANS64.TRYWAIT P0, [UR4+0x90], R5 ;  /* 0x00009005ff0075a7 */ /* 0x000ea80008001104 */
[----:B------:R-:W-:Y:S01]  /*2be0*/  PRMT R6, R0, 0x654, R6 ;  /* 0x0000065400067816 */ /* 0x000fe20000000006 */
[----:B-12---:R-:W-:Y:S06]  /*2bf0*/  @!P0 BRA `(.L_x_48) ;  /* 0x0000008c006c8947 */ /* 0x006fec0003800000 */
.L_x_183:
[----:B------:R-:W-:Y:S01]  /*2c00*/  ULEA UR8, UR5, UR6, 0x4 ;  /* 0x0000000605087291 */ /* 0x000fe2000f8e20ff */
[----:B------:R-:W-:Y:S01]  /*2c10*/  SEL R3, R6, R3, !P2 ;  /* 0x0000000306037207 */ /* 0x000fe20005000000 */
[----:B------:R-:W-:Y:S01]  /*2c20*/  UIADD3 UR9, UPT, UPT, UR4, 0x80, URZ ;  /* 0x0000008004097890 */ /* 0x000fe2000fffe0ff */
[----:B-1----:R-:W-:Y:S01]  /*2c30*/  LEA R2, R11, UR6, 0x3 ;  /* 0x000000060b027c11 */ /* 0x002fe2000f8e18ff */
[----:B------:R-:W-:Y:S01]  /*2c40*/  UIADD3 UR8, UPT, UPT, UR8, 0x110, URZ ;  /* 0x0000011008087890 */ /* 0x000fe2000fffe0ff */
[----:B------:R1:W-:Y:S01]  /*2c50*/  @!P2 SYNCS.ARRIVE.TRANS64.RED RZ, [R3+URZ], R4 ;  /* 0x0000000403ffa9a7 */ /* 0x0003e200080004ff */
[----:B------:R-:W-:Y:S01]  /*2c60*/  UIADD3 UR4, UPT, UPT, UR5, 0x1, URZ ;  /* 0x0000000105047890 */ /* 0x000fe2000fffe0ff */
[----:B------:R-:W-:-:S03]  /*2c70*/  VIADD R8, R8, 0x1 ;  /* 0x0000000108087836 */ /* 0x000fc60000000000 */
[----:B------:R-:W-:Y:S02]  /*2c80*/  UISETP.NE.AND UP0, UPT, UR4, 0x2, UPT ;  /* 0x000000020400788c */ /* 0x000fe4000bf05270 */
[----:B------:R-:W-:Y:S01]  /*2c90*/  ISETP.NE.AND P0, PT, R8, 0x2, PT ;  /* 0x000000020800780c */ /* 0x000fe20003f05270 */
[----:B------:R-:W-:Y:S06]  /*2ca0*/  UGETNEXTWORKID.BROADCAST [UR8], [UR9] ;  /* 0x00000000080073ca */ /* 0x000fec0008000100 */
[----:B------:R-:W-:Y:S02]  /*2cb0*/  USEL UR7, URZ, 0x1, UP0 ;  /* 0x00000001ff077887 */ /* 0x000fe40008000000 */
[----:B------:R-:W-:-:S04]  /*2cc0*/  USEL UR5, UR4, URZ, UP0 ;  /* 0x000000ff04057287 */ /* 0x000fc80008000000 */
[----:B------:R-:W-:Y:S02]  /*2cd0*/  LOP3.LUT R12, R12, UR7, RZ, 0x3c, !PT ;  /* 0x000000070c0c7c12 */ /* 0x000fe4000f8e3cff */
[----:B-1----:R-:W-:-:S04]  /*2ce0*/  SHF.L.U32 R4, R10, 0x1f, RZ ;  /* 0x0000001f0a047819 */ /* 0x002fc800000006ff */
[----:B------:R-:W1:Y:S02]  /*2cf0*/  SYNCS.PHASECHK.TRANS64.TRYWAIT P1, [R2+URZ+0x80], R4 ;  /* 0x00008004020075a7 */ /* 0x000e6400080211ff */
[----:B-1----:R-:W-:Y:S05]  /*2d00*/  @!P1 BRA `(.L_x_49) ;  /* 0x0000008c00409947 */ /* 0x002fea0003800000 */
.L_x_184:
[C---:B-1----:R-:W-:Y:S01]  /*2d10*/  LEA R4, R11.reuse, UR6, 0x4 ;  /* 0x000000060b047c11 */ /* 0x042fe2000f8e20ff */
[----:B------:R-:W-:Y:S01]  /*2d20*/  VIADD R2, R2, 0x90 ;  /* 0x0000009002027836 */ /* 0x000fe20000000000 */
[----:B------:R-:W-:Y:S01]  /*2d30*/  SEL R8, R8, RZ, P0 ;  /* 0x000000ff08087207 */ /* 0x000fe20000000000 */
[----:B------:R-:W-:-:S03]  /*2d40*/  VIADD R11, R11, 0x1 ;  /* 0x000000010b0b7836 */ /* 0x000fc60000000000 */
[----:B------:R-:W1:Y:S01]  /*2d50*/  LDS.128 R4, [R4+0x110] ;  /* 0x0001100004047984 */ /* 0x000e620000000c00 */
[----:B------:R-:W-:Y:S02]  /*2d60*/  PRMT R2, RZ, 0x654, R2 ;  /* 0x00000654ff027816 */ /* 0x000fe40000000002 */
[C---:B------:R-:W-:Y:S01]  /*2d70*/  ISETP.NE.AND P1, PT, R11.reuse, 0x2, PT ;  /* 0x000000020b00780c */ /* 0x040fe20003f25270 */
[----:B------:R-:W-:Y:S01]  /*2d80*/  @!PT LDS RZ, [RZ] ;  /* 0x00000000fffff984 */ /* 0x000fe20000000800 */
[----:B------:R-:W-:Y:S01]  /*2d90*/  @!PT LDS RZ, [RZ] ;  /* 0x00000000fffff984 */ /* 0x000fe20000000800 */
[----:B------:R-:W-:Y:S01]  /*2da0*/  @!PT LDS RZ, [RZ] ;  /* 0x00000000fffff984 */ /* 0x000fe20000000800 */
[----:B------:R-:W-:Y:S01]  /*2db0*/  @!PT LDS RZ, [RZ] ;  /* 0x00000000fffff984 */ /* 0x000fe20000000800 */
[----:B------:R2:W-:Y:S06]  /*2dc0*/  MEMBAR.ALL.CTA ;  /* 0x0000000000007992 */ /* 0x0005ec0000008000 */
[----:B--2---:R-:W2:Y:S01]  /*2dd0*/  FENCE.VIEW.ASYNC.S ;  /* 0x00000000000073c6 */ /* 0x004ea20000000000 */
[----:B------:R-:W-:Y:S01]  /*2de0*/  SEL R11, R11, RZ, P1 ;  /* 0x000000ff0b0b7207 */ /* 0x000fe20000800000 */
[----:B--2---:R2:W-:Y:S01]  /*2df0*/  SYNCS.ARRIVE.TRANS64.RED.A1T0 RZ, [R2+URZ], RZ ;  /* 0x000000ff02ff79a7 */ /* 0x0045e200081004ff */
[----:B-1----:R-:W-:-:S02]  /*2e00*/  LOP3.LUT P3, RZ, R6, 0x1, RZ, 0xc0, !PT ;  /* 0x0000000106ff7812 */ /* 0x002fc4000786c0ff */
[----:B------:R-:W-:-:S04]  /*2e10*/  SEL R4, RZ, 0x1, P1 ;  /* 0x00000001ff047807 */ /* 0x000fc80000800000 */
[----:B------:R-:W-:Y:S02]  /*2e20*/  LOP3.LUT R10, R10, R4, RZ, 0x3c, !PT ;  /* 0x000000040a0a7212 */ /* 0x000fe400078e3cff */
[----:B--2---:R-:W-:-:S04]  /*2e30*/  SEL R2, RZ, 0x1, P0 ;  /* 0x00000001ff027807 */ /* 0x004fc80000000000 */
[----:B------:R-:W-:Y:S01]  /*2e40*/  LOP3.LUT R9, R9, R2, RZ, 0x3c, !PT ;  /* 0x0000000209097212 */ /* 0x000fe200078e3cff */
[----:B------:R-:W-:Y:S06]  /*2e50*/  @P3 BRA `(.L_x_50) ;  /* 0xfffffffc002c3947 */ /* 0x000fec000383ffff */
[----:B------:R-:W-:Y:S01]  /*2e60*/  ULEA UR4, UR5, UR6, 0x3 ;  /* 0x0000000605047291 */ /* 0x000fe2000f8e18ff */
[----:B------:R-:W-:-:S08]  /*2e70*/  SHF.L.U32 R2, R12, 0x1f, RZ ;  /* 0x0000001f0c027819 */ /* 0x000fd000000006ff */
[----:B------:R-:W1:Y:S02]  /*2e80*/  SYNCS.PHASECHK.TRANS64 P0, [UR4+0x90], R2 ;  /* 0x00009002ff0075a7 */ /* 0x000e640008001004 */
[----:B-1----:R-:W-:Y:S05]  /*2e90*/  @P0 BRA `(.L_x_51) ;  /* 0x0000000000080947 */ /* 0x002fea0003800000 */
[----:B------:R-:W1:Y:S02]  /*2ea0*/  SYNCS.PHASECHK.TRANS64.TRYWAIT P0, [UR4+0x90], R2 ;  /* 0x00009002ff0075a7 */ /* 0x000e640008001104 */
[----:B-1----:R-:W-:Y:S05]  /*2eb0*/  @!P0 BRA `(.L_x_52) ;  /* 0x0000008800e88947 */ /* 0x002fea0003800000 */
.L_x_51:
[----:B------:R-:W-:-:S04]  /*2ec0*/  UIADD3 UR7, UPT, UPT, UR5, 0x1, URZ ;  /* 0x0000000105077890 */ /* 0x000fc8000fffe0ff */
[----:B------:R-:W-:-:S04]  /*2ed0*/  UISETP.NE.AND UP0, UPT, UR7, 0x2, UPT ;  /* 0x000000020700788c */ /* 0x000fc8000bf05270 */
[----:B------:R-:W-:Y:S02]  /*2ee0*/  USEL UR8, URZ, 0x1, UP0 ;  /* 0x00000001ff087887 */ /* 0x000fe40008000000 */
[----:B------:R-:W-:-:S04]  /*2ef0*/  USEL UR7, UR7, URZ, UP0 ;  /* 0x000000ff07077287 */ /* 0x000fc80008000000 */
[----:B------:R-:W-:Y:S01]  /*2f00*/  ULEA UR7, UR7, UR6, 0x3 ;  /* 0x0000000607077291 */ /* 0x000fe2000f8e18ff */
[----:B-1----:R-:W-:-:S04]  /*2f10*/  LOP3.LUT R2, R12, UR8, RZ, 0x3c, !PT ;  /* 0x000000080c027c12 */ /* 0x002fc8000f8e3cff */
[----:B------:R-:W-:-:S04]  /*2f20*/  SHF.L.U32 R0, R2, 0x1f, RZ ;  /* 0x0000001f02007819 */ /* 0x000fc800000006ff */
[----:B------:R-:W1:Y:S02]  /*2f30*/  SYNCS.PHASECHK.TRANS64 P0, [UR7+0x90], R0 ;  /* 0x00009000ff0075a7 */ /* 0x000e640008001007 */
[----:B-1----:R-:W-:Y:S05]  /*2f40*/  @P0 EXIT ;  /* 0x000000000000094d */ /* 0x002fea0003800000 */
[----:B------:R-:W-:Y:S02]  /*2f50*/  SHF.L.U32 R2, R2, 0x1f, RZ ;  /* 0x0000001f02027819 */ /* 0x000fe400000006ff */
[----:B------:R-:W-:-:S07]  /*2f60*/  MOV R0, UR7 ;  /* 0x0000000700007c02 */ /* 0x000fce0008000f00 */
.L_x_53:
[----:B-1----:R1:W2:Y:S02]  /*2f70*/  SYNCS.PHASECHK.TRANS64.TRYWAIT P0, [R0+URZ+0x90], R2 ;  /* 0x00009002000075a7 */ /* 0x0022a400080011ff */
[----:B--2---:R-:W-:Y:S05]  /*2f80*/  @!P0 NANOSLEEP.SYNCS 0x989680 ;  /* 0x009896800000895d */ /* 0x004fea0003900000 */
[----:B------:R-:W2:Y:S02]  /*2f90*/  @!P0 SYNCS.PHASECHK.TRANS64 P0, [R0+URZ+0x90], R2 ;  /* 0x00009002000085a7 */ /* 0x000ea400080010ff */
[----:B--2---:R-:W-:Y:S05]  /*2fa0*/  @P0 EXIT ;  /* 0x000000000000094d */ /* 0x004fea0003800000 */
[----:B------:R-:W-:Y:S05]  /*2fb0*/  BRA `(.L_x_53) ;  /* 0xfffffffc00ec7947 */ /* 0x000fea000383ffff */
.L_x_46:
[----:B------:R-:W-:Y:S05]  /*2fc0*/  BRA.U UP4, `(.L_x_54) ;  /* 0x00000011042c7547 */ /* 0x000fea000b800000 */
[----:B------:R-:W-:Y:S01]  /*2fd0*/  UMOV UR4, 0x40 ;  /* 0x0000004000047882 */ /* 0x000fe20000000000 */
[----:B------:R-:W-:Y:S01]  /*2fe0*/  NOP ;  /* 0x0000000000007918 */ /* 0x000fe20000000000 */
[----:B------:R-:W-:Y:S01]  /*2ff0*/  ULEA UR5, UR52, UR4, 0x18 ;  /* 0x0000000434057291 */ /* 0x000fe2000f8ec0ff */
[----:B------:R-:W-:Y:S02]  /*3000*/  UMOV UR6, 0x400 ;  /* 0x0000040000067882 */ /* 0x000fe40000000000 */
[----:B------:R-:W-:-:S06]  /*3010*/  ULEA UR6, UR52, UR6, 0x18 ;  /* 0x0000000634067291 */ /* 0x000fcc000f8ec0ff */
[----:B------:R-:W1:Y:S02]  /*3020*/  LDS.U8 R0, [UR5+0x1c] ;  /* 0x00001c05ff007984 */ /* 0x000e640008000000 */
[----:B-1----:R-:W-:-:S13]  /*3030*/  ISETP.NE.AND P0, PT, R0, RZ, PT ;  /* 0x000000ff0000720c */ /* 0x002fda0003f05270 */
[----:B------:R-:W-:Y:S05]  /*3040*/  @P0 BRA `(.L_x_55) ;  /* 0x0000000000580947 */ /* 0x000fea0003800000 */
[----:B------:R-:W-:-:S13]  /*3050*/  ELECT P0, URZ, PT ;  /* 0x0000000000ff782f */ /* 0x000fda0003800000 */
[----:B------:R-:W-:Y:S05]  /*3060*/  @!P0 BRA `(.L_x_56) ;  /* 0x0000000000608947 */ /* 0x000fea0003800000 */
[----:B------:R-:W-:Y:S01]  /*3070*/  UMOV UR4, 0x10 ;  /* 0x0000001000047882 */ /* 0x000fe20000000000 */
[----:B------:R-:W-:Y:S01]  /*3080*/  HFMA2 R0, -RZ, RZ, 0, 5.9604644775390625e-08 ;  /* 0x00000001ff007431 */ /* 0x000fe200000001ff */
[----:B------:R-:W-:-:S03]  /*3090*/  MOV R3, 0xffff ;  /* 0x0000ffff00037802 */ /* 0x000fc60000000f00 */
[----:B------:R-:W-:Y:S04]  /*30a0*/  DEPBAR.LE SB1, 0x36 ;  /* 0x00009d800000791a */ /* 0x000fe80000000000 */
[----:B------:R-:W1:Y:S02]  /*30b0*/  UTCATOMSWS.FIND_AND_SET.ALIGN UP0, UR4, UR4 ;  /* 0x00000004000475e3 */ /* 0x000e640008000800 */
[----:B-1----:R-:W-:Y:S01]  /*30c0*/  MOV R4, UR4 ;  /* 0x0000000400047c02 */ /* 0x002fe20008000f00 */
[----:B------:R-:W-:Y:S06]  /*30d0*/  BRA.U UP0, `(.L_x_57) ;  /* 0x0000000100187547 */ /* 0x000fec000b800000 */
.L_x_58:
[----:B------:R-:W-:Y:S05]  /*30e0*/  NANOSLEEP 0x64 ;  /* 0x000000640000795d */ /* 0x000fea0003800000 */
[----:B------:R-:W-:-:S05]  /*30f0*/  UMOV UR4, 0x10 ;  /* 0x0000001000047882 */ /* 0x000fca0000000000 */
[----:B------:R-:W-:Y:S04]  /*3100*/  DEPBAR.LE SB1, 0x36 ;  /* 0x00009d800000791a */ /* 0x000fe80000000000 */
[----:B------:R-:W1:Y:S02]  /*3110*/  UTCATOMSWS.FIND_AND_SET.ALIGN UP0, UR4, UR4 ;  /* 0x00000004000475e3 */ /* 0x000e640008000800 */
[----:B-1----:R-:W-:Y:S01]  /*3120*/  MOV R4, UR4 ;  /* 0x0000000400047c02 */ /* 0x002fe20008000f00 */
[----:B------:R-:W-:Y:S05]  /*3130*/  BRA.U !UP0, `(.L_x_58) ;  /* 0xfffffffd08e87547 */ /* 0x000fea000b83ffff */
.L_x_57:
[-C--:B------:R-:W-:Y:S02]  /*3140*/  SHF.L.U32 R3, R3, R4.reuse, RZ ;  /* 0x0000000403037219 */ /* 0x080fe400000006ff */
[----:B------:R-:W-:Y:S01]  /*3150*/  SHF.L.U32 R0, R0, R4, RZ ;  /* 0x0000000400007219 */ /* 0x000fe200000006ff */
[----:B------:R-:W-:Y:S02]  /*3160*/  IMAD.SHL.U32 R4, R4, 0x20, RZ ;  /* 0x0000002004047824 */ /* 0x000fe400078e00ff */
[----:B------:R1:W-:Y:S04]  /*3170*/  ATOMS.OR RZ, [UR5+0x14], R3 ;  /* 0x00001403ffff798c */ /* 0x0003e8000b000005 */
[----:B------:R1:W-:Y:S04]  /*3180*/  ATOMS.OR RZ, [UR5+0x18], R0 ;  /* 0x00001800ffff798c */ /* 0x0003e8000b000005 */
[----:B------:R1:W-:Y:S01]  /*3190*/  STS [UR6+0x130], R4 ;  /* 0x00013004ff007988 */ /* 0x0003e20008000806 */
[----:B------:R-:W-:Y:S05]  /*31a0*/  BRA `(.L_x_56) ;  /* 0x0000000000107947 */ /* 0x000fea0003800000 */
.L_x_55:
[----:B------:R-:W-:Y:S02]  /*31b0*/  MOV R0, 0xffffffff ;  /* 0xffffffff00007802 */ /* 0x000fe40000000f00 */
[----:B------:R-:W-:-:S03]  /*31c0*/  MOV R4, 0x31f0 ;  /* 0x000031f000047802 */ /* 0x000fc60000000f00 */
[----:B------:R1:W-:Y:S04]  /*31d0*/  STS [UR6+0x130], R0 ;  /* 0x00013000ff007988 */ /* 0x0003e80008000806 */
[----:B-1---5:R-:W-:Y:S05]  /*31e0*/  CALL.REL.NOINC `($__internal_1_$__cuda_sm10x_tcgen05_guardrail_trap_phase_invalid_during_alloc) ;  /* 0x0000009000e47944 */ /* 0x022fea0003c00000 */
.L_x_56:
[----:B------:R-:W-:Y:S05]  /*31f0*/  WARPSYNC.ALL ;  /* 0x0000000000007948 */ /* 0x000fea0003800000 */
[----:B------:R-:W2:Y:S01]  /*3200*/  S2UR UR4, SR_CgaCtaId ;  /* 0x00000000000479c3 */ /* 0x000ea20000008800 */
[----:B------:R-:W-:Y:S01]  /*3210*/  UMOV UR41, 0x400 ;  /* 0x0000040000297882 */ /* 0x000fe20000000000 */
[----:B------:R-:W-:-:S06]  /*3220*/  NOP ;  /* 0x0000000000007918 */ /* 0x000fcc0000000000 */
[----:B------:R-:W-:Y:S06]  /*3230*/  BAR.ARV 0x6, 0xa0 ;  /* 0x0182800000007b1d */ /* 0x000fec0000002000 */
[----:B------:R-:W3:Y:S01]  /*3240*/  LDCU UR6, c[0x0][0x38c] ;  /* 0x00007180ff0677ac */ /* 0x000ee20008000800 */
[----:B------:R-:W-:Y:S01]  /*3250*/  LOP3.LUT R2, R2, 0xffff, RZ, 0xc0, !PT ;  /* 0x0000ffff02027812 */ /* 0x000fe200078ec0ff */
[----:B------:R-:W-:Y:S01]  /*3260*/  IMAD.MOV.U32 R11, RZ, RZ, 0x1 ;  /* 0x00000001ff0b7424 */ /* 0x000fe200078e00ff */
[----:B------:R-:W-:Y:S01]  /*3270*/  CS2R R8, SRZ ;  /* 0x0000000000087805 */ /* 0x000fe2000001ff00 */
[----:B------:R-:W4:Y:S01]  /*3280*/  LDCU UR7, c[0x0][0x38c] ;  /* 0x00007180ff0777ac */ /* 0x000f220008000800 */
[----:B------:R-:W-:Y:S01]  /*3290*/  R2UR UR42, R2 ;  /* 0x00000000022a72ca */ /* 0x000fe200000e0000 */
[----:B------:R-:W-:Y:S01]  /*32a0*/  IMAD.MOV.U32 R10, RZ, RZ, RZ ;  /* 0x000000ffff0a7224 */ /* 0x000fe200078e00ff */
[----:B------:R-:W-:Y:S01]  /*32b0*/  UMOV UR46, URZ ;  /* 0x000000ff002e7c82 */ /* 0x000fe20008000000 */
[----:B------:R-:W-:Y:S01]  /*32c0*/  UMOV UR39, URZ ;  /* 0x000000ff00277c82 */ /* 0x000fe20008000000 */
[----:B--2---:R-:W-:Y:S01]  /*32d0*/  ULEA UR41, UR4, UR41, 0x18 ;  /* 0x0000002904297291 */ /* 0x004fe2000f8ec0ff */
[----:B------:R-:W-:Y:S01]  /*32e0*/  UMOV UR62, 0x0 ;  /* 0x00000000003e7882 */ /* 0x000fe20000000000 */
[----:B------:R-:W-:-:S02]  /*32f0*/  UMOV UR63, 0x8200910 ;  /* 0x08200910003f7882 */ /* 0x000fc40000000000 */
[----:B------:R-:W-:Y:S02]  /*3300*/  UIADD3 UR5, UPT, UPT, UR41, 0x8400, URZ ;  /* 0x0000840029057890 */ /* 0x000fe4000fffe0ff */
[----:B------:R-:W-:Y:S02]  /*3310*/  UIADD3 UR4, UPT, UPT, UR41, 0x20400, URZ ;  /* 0x0002040029047890 */ /* 0x000fe4000fffe0ff */
[----:B---3--:R-:W-:Y:S01]  /*3320*/  UIADD3 UR6, UPT, UPT, UR6, 0x3f, URZ ;  /* 0x0000003f06067890 */ /* 0x008fe2000fffe0ff */
[----:B-1----:R-:W1:Y:S01]  /*3330*/  LDS R0, [UR41+0x130] ;  /* 0x00013029ff007984 */ /* 0x002e620008000800 */
[----:B------:R-:W-:Y:S02]  /*3340*/  USHF.R.U32.HI UR5, URZ, 0x4, UR5 ;  /* 0x00000004ff057899 */ /* 0x000fe40008011605 */
[----:B------:R-:W-:Y:S02]  /*3350*/  USHF.R.S32.HI UR47, URZ, 0x1f, UR6 ;  /* 0x0000001fff2f7899 */ /* 0x000fe40008011406 */
[----:B------:R-:W-:-:S02]  /*3360*/  USHF.R.U32.HI UR4, URZ, 0x4, UR4 ;  /* 0x00000004ff047899 */ /* 0x000fc40008011604 */
[----:B------:R-:W-:Y:S02]  /*3370*/  ULEA.HI UR47, UR47, UR6, URZ, 0x6 ;  /* 0x000000062f2f7291 */ /* 0x000fe4000f8f30ff */
[----:B------:R-:W-:Y:S02]  /*3380*/  ULOP3.LUT UR5, UR5, 0x3fff, URZ, 0xc0, !UPT ;  /* 0x00003fff05057892 */ /* 0x000fe4000f8ec0ff */
[----:B------:R-:W-:Y:S02]  /*3390*/  USHF.R.S32.HI UR47, URZ, 0x6, UR47 ;  /* 0x00000006ff2f7899 */ /* 0x000fe4000801142f */
[----:B------:R-:W-:Y:S02]  /*33a0*/  ULOP3.LUT UR4, UR4, 0x3fff, URZ, 0xc0, !UPT ;  /* 0x00003fff04047892 */ /* 0x000fe4000f8ec0ff */
[----:B------:R-:W-:Y:S01]  /*33b0*/  UISETP.LT.AND UP0, UPT, UR47, 0x1, UPT ;  /* 0x000000012f00788c */ /* 0x000fe2000bf01270 */
[----:B------:R-:W-:Y:S01]  /*33c0*/  UMOV UR60, 0x0 ;  /* 0x00000000003c7882 */ /* 0x000fe20000000000 */
[----:B------:R-:W-:-:S02]  /*33d0*/  UMOV UR61, 0x8200910 ;  /* 0x08200910003d7882 */ /* 0x000fc40000000000 */
[----:B------:R-:W-:Y:S01]  /*33e0*/  USEL UR64, UR47, 0x1, !UP0 ;  /* 0x000000012f407887 */ /* 0x000fe2000c000000 */
[----:B------:R-:W-:Y:S01]  /*33f0*/  UMOV UR58, 0x0 ;  /* 0x00000000003a7882 */ /* 0x000fe20000000000 */
[----:B------:R-:W-:Y:S01]  /*3400*/  UMOV UR59, 0x8200910 ;  /* 0x08200910003b7882 */ /* 0x000fe20000000000 */
[----:B------:R-:W-:Y:S01]  /*3410*/  UMOV UR56, 0x0 ;  /* 0x0000000000387882 */ /* 0x000fe20000000000 */
[----:B------:R-:W-:Y:S01]  /*3420*/  UMOV UR57, 0x8200910 ;  /* 0x0820091000397882 */ /* 0x000fe20000000000 */
[----:B------:R-:W-:Y:S01]  /*3430*/  UMOV UR54, 0x0 ;  /* 0x0000000000367882 */ /* 0x000fe20000000000 */
[----:B------:R-:W-:Y:S01]  /*3440*/  UMOV UR55, 0x8200910 ;  /* 0x0820091000377882 */ /* 0x000fe20000000000 */
[----:B------:R-:W-:Y:S01]  /*3450*/  UMOV UR52, 0x0 ;  /* 0x0000000000347882 */ /* 0x000fe20000000000 */
[----:B------:R-:W-:Y:S01]  /*3460*/  UMOV UR53, 0x8200910 ;  /* 0x0820091000357882 */ /* 0x000fe20000000000 */
[----:B------:R-:W-:Y:S02]  /*3470*/  ULOP3.LUT UR43, UR5, 0x10000, URZ, 0xfc, !UPT ;  /* 0x00010000052b7892 */ /* 0x000fe4000f8efcff */
[----:B------:R-:W-:-:S02]  /*3480*/  ULOP3.LUT UR44, UR4, 0x10000, URZ, 0xfc, !UPT ;  /* 0x00010000042c7892 */ /* 0x000fc4000f8efcff */
[----:B------:R-:W-:Y:S02]  /*3490*/  UIADD3 UR64, UPT, UPT, -UR64, URZ, URZ ;  /* 0x000000ff40407290 */ /* 0x000fe4000fffe1ff */
[----:B----4-:R-:W-:Y:S01]  /*34a0*/  UISETP.GE.AND UP4, UPT, UR7, 0x1, UPT ;  /* 0x000000010700788c */ /* 0x010fe2000bf86270 */
[----:B------:R-:W-:Y:S01]  /*34b0*/  UMOV UR50, 0x0 ;  /* 0x0000000000327882 */ /* 0x000fe20000000000 */
[----:B------:R-:W-:Y:S01]  /*34c0*/  UMOV UR51, 0x8200910 ;  /* 0x0820091000337882 */ /* 0x000fe20000000000 */
[----:B------:R-:W-:Y:S01]  /*34d0*/  UMOV UR48, 0x0 ;  /* 0x0000000000307882 */ /* 0x000fe20000000000 */
[----:B-1----:R-:W-:Y:S01]  /*34e0*/  R2UR UR65, R0 ;  /* 0x00000000004172ca */ /* 0x002fe200000e0000 */
[----:B------:R-:W-:-:S14]  /*34f0*/  UMOV UR49, 0x8200910 ;  /* 0x0820091000317882 */ /* 0x000fdc0000000000 */
.L_x_65:
[----:B------:R-:W-:Y:S02]  /*3500*/  LEA R0, R10, UR41, 0x3 ;  /* 0x000000290a007c11 */ /* 0x000fe4000f8e18ff */
[----:B------:R-:W-:Y:S02]  /*3510*/  SHF.L.U32 R2, R9, 0x1f, RZ ;  /* 0x0000001f09027819 */ /* 0x000fe400000006ff */
[----:B------:R-:W-:Y:S01]  /*3520*/  PLOP3.LUT P0, PT, PT, PT, UP4, 0x80, 0x8 ;  /* 0x000000000008781c */ /* 0x000fe20003f0f048 */
[----:B------:R-:W-:Y:S01]  /*3530*/  VIADD R3, R0, 0x90 ;  /* 0x0000009000037836 */ /* 0x000fe20000000000 */
[----:B-1----:R-:W1:Y:S02]  /*3540*/  SYNCS.PHASECHK.TRANS64.TRYWAIT P1, [R0+URZ+0x80], R2 ;  /* 0x00008002000075a7 */ /* 0x002e6400080211ff */
[----:B-1-3--:R-:W-:Y:S09]  /*3550*/  @!P1 BRA `(.L_x_59) ;  /* 0x0000008400589947 */ /* 0x00aff20003800000 */
.L_x_186:
[----:B------:R-:W-:Y:S01]  /*3560*/  LEA R4, R10, UR41, 0x4 ;  /* 0x000000290a047c11 */ /* 0x000fe2000f8e20ff */
[----:B------:R-:W-:Y:S01]  /*3570*/  @UP4 ULEA UR4, UR39, UR41, 0x3 ;  /* 0x0000002927044291 */ /* 0x000fe2000f8e18ff */
[----:B------:R-:W-:Y:S01]  /*3580*/  PLOP3.LUT P2, PT, PT, PT, PT, 0x80, 0x8 ;  /* 0x000000000008781c */ /* 0x000fe20003f4f070 */
[----:B------:R-:W-:Y:S01]  /*3590*/  ULEA UR45, UR46, UR41, 0x3 ;  /* 0x000000292e2d7291 */ /* 0x000fe2000f8e18ff */
[----:B------:R-:W-:Y:S01]  /*35a0*/  PRMT R3, RZ, 0x654, R3 ;  /* 0x00000654ff037816 */ /* 0x000fe20000000003 */
[----:B------:R-:W-:Y:S01]  /*35b0*/  ULEA UR36, UR46, UR65, 0x7 ;  /* 0x000000412e247291 */ /* 0x000fe2000f8e38ff */
[----:B------:R-:W2:Y:S01]  /*35c0*/  LDS.128 R4, [R4+0x110] ;  /* 0x0001100004047984 */ /* 0x000ea20000000c00 */
[----:B-1----:R-:W-:Y:S02]  /*35d0*/  @P0 SHF.L.U32 R2, R8, 0x1f, RZ ;  /* 0x0000001f08020819 */ /* 0x002fe400000006ff */
[----:B------:R-:W-:Y:S01]  /*35e0*/  SHF.L.U32 R0, R11, 0x1f, RZ ;  /* 0x0000001f0b007819 */ /* 0x000fe200000006ff */
[----:B------:R-:W-:Y:S01]  /*35f0*/  @!PT LDS RZ, [RZ] ;  /* 0x00000000fffff984 */ /* 0x000fe20000000800 */
[----:B------:R-:W-:Y:S01]  /*3600*/  @!PT LDS RZ, [RZ] ;  /* 0x00000000fffff984 */ /* 0x000fe20000000800 */
[----:B------:R-:W-:Y:S01]  /*3610*/  @!PT LDS RZ, [RZ] ;  /* 0x00000000fffff984 */ /* 0x000fe20000000800 */
[----:B------:R-:W-:Y:S01]  /*3620*/  @!PT LDS RZ, [RZ] ;  /* 0x00000000fffff984 */ /* 0x000fe20000000800 */
[----:B------:R1:W-:Y:S06]  /*3630*/  MEMBAR.ALL.CTA ;  /* 0x0000000000007992 */ /* 0x0003ec0000008000 */
[----:B-1----:R-:W1:Y:S02]  /*3640*/  FENCE.VIEW.ASYNC.S ;  /* 0x00000000000073c6 */ /* 0x002e640000000000 */
[----:B-1----:R1:W-:Y:S01]  /*3650*/  SYNCS.ARRIVE.TRANS64.RED.A1T0 RZ, [R3+URZ], RZ ;  /* 0x000000ff03ff79a7 */ /* 0x0023e200081004ff */
[----:B------:R1:W3:Y:S01]  /*3660*/  @P0 SYNCS.PHASECHK.TRANS64.TRYWAIT P2, [UR4], R2 ;  /* 0x00000002ff0005a7 */ /* 0x0002e20008041104 */
[----:B--2---:R-:W-:Y:S01]  /*3670*/  LOP3.LUT P1, RZ, R6, 0x1, RZ, 0xc0, !PT ;  /* 0x0000000106ff7812 */ /* 0x004fe2000782c0ff */
[----:B------:R-:W2:Y:S02]  /*3680*/  SYNCS.PHASECHK.TRANS64.TRYWAIT P0, [UR45+0xc0], R0 ;  /* 0x0000c000ff0075a7 */ /* 0x000ea4000800112d */
[----:B-123--:R-:W-:Y:S10]  /*3690*/  @!P0 BRA `(.L_x_60) ;  /* 0x00000084001c8947 */ /* 0x00eff40003800000 */
.L_x_188:
[----:B------:R-:W-:Y:S01]  /*36a0*/  IADD3 R10, PT, PT, R10, 0x1, RZ ;  /* 0x000000010a0a7810 */ /* 0x000fe20007ffe0ff */
[----:B------:R-:W-:Y:S06]  /*36b0*/  BRA.U !UP4, `(.L_x_61) ;  /* 0x000000050c107547 */ /* 0x000fec000b800000 */
[----:B------:R-:W-:Y:S01]  /*36c0*/  UPLOP3.LUT UP2, UPT, UPT, UPT, UPT, 0x40, 0x4 ;  /* 0x000000000004789c */ /* 0x000fe20003f4e870 */
[----:B------:R-:W-:Y:S01]  /*36d0*/  UMOV UR38, UR64 ;  /* 0x0000004000267c82 */ /* 0x000fe20008000000 */
[----:B------:R-:W-:Y:S01]  /*36e0*/  UMOV UR37, UR47 ;  /* 0x0000002f00257c82 */ /* 0x000fe20008000000 */
[----:B------:R-:W-:-:S08]  /*36f0*/  UMOV UR5, UR39 ;  /* 0x0000002700057c82 */ /* 0x000fd00008000000 */
.L_x_64:
[----:B------:R-:W-:Y:S02]  /*3700*/  UIADD3 UR38, UPT, UPT, UR38, 0x1, URZ ;  /* 0x0000000126267890 */ /* 0x000fe4000fffe0ff */
[----:B------:R-:W-:Y:S02]  /*3710*/  ULEA UR7, UR5, UR41, 0x3 ;  /* 0x0000002905077291 */ /* 0x000fe4000f8e18ff */
[----:B------:R-:W-:Y:S01]  /*3720*/  UISETP.NE.AND UP3, UPT, UR38, URZ, UPT ;  /* 0x000000ff2600728c */ /* 0x000fe2000bf65270 */
[----:B--23--:R-:W-:Y:S10]  /*3730*/  @P2 BRA `(.L_x_62) ;  /* 0x00000000000c2947 */ /* 0x00cff40003800000 */
[----:B-1----:R-:W-:Y:S04]  /*3740*/  SHF.L.U32 R2, R8, 0x1f, RZ ;  /* 0x0000001f08027819 */ /* 0x002fe800000006ff */
[----:B------:R-:W1:Y:S02]  /*3750*/  SYNCS.PHASECHK.TRANS64.TRYWAIT P0, [UR7], R2 ;  /* 0x00000002ff0075a7 */ /* 0x000e640008001107 */
[----:B-1----:R-:W-:Y:S05]  /*3760*/  @!P0 BRA `(.L_x_63) ;  /* 0x0000008400008947 */ /* 0x002fea0003800000 */
.L_x_62:
[----:B------:R-:W-:Y:S01]  /*3770*/  UISETP.NE.AND UP0, UPT, UR37, 0x1, UPT ;  /* 0x000000012500788c */ /* 0x000fe2000bf05270 */
[----:B------:R-:W-:Y:S01]  /*3780*/  PLOP3.LUT P2, PT, PT, PT, PT, 0x80, 0x8 ;  /* 0x000000000008781c */ /* 0x000fe20003f4f070 */
[----:B------:R-:W-:Y:S02]  /*3790*/  UIADD3 UR4, UPT, UPT, UR5, 0x1, URZ ;  /* 0x0000000105047890 */ /* 0x000fe4000fffe0ff */
[----:B------:R-:W-:Y:S02]  /*37a0*/  UIADD3 UR40, UPT, UPT, UR7, 0x18, URZ ;  /* 0x0000001807287890 */ /* 0x000fe4000fffe0ff */
[----:B------:R-:W-:Y:S01]  /*37b0*/  UISETP.NE.AND UP1, UPT, UR4, 0x3, UPT ;  /* 0x000000030400788c */ /* 0x000fe2000bf25270 */
[----:B------:R-:W-:Y:S01]  /*37c0*/  PLOP3.LUT P0, PT, PT, PT, UP0, 0x80, 0x8 ;  /* 0x000000000008781c */ /* 0x000fe20003f0f008 */
[----:B------:R-:W-:Y:S02]  /*37d0*/  UIADD3 UR37, UPT, UPT, UR37, -0x1, URZ ;  /* 0xffffffff25257890 */ /* 0x000fe4000fffe0ff */
[----:B------:R-:W-:Y:S02]  /*37e0*/  USEL UR6, URZ, 0x1, UP1 ;  /* 0x00000001ff067887 */ /* 0x000fe40008800000 */
[----:B------:R-:W-:Y:S01]  /*37f0*/  USEL UR39, UR4, URZ, UP1 ;  /* 0x000000ff04277287 */ /* 0x000fe20008800000 */
[----:B------:R-:W-:Y:S01]  /*3800*/  UMOV UR7, 0x40004040 ;  /* 0x4000404000077882 */ /* 0x000fe20000000000 */
[----:B------:R-:W-:Y:S02]  /*3810*/  UMOV UR35, 0x40004040 ;  /* 0x4000404000237882 */ /* 0x000fe40000000000 */
[----:B------:R-:W-:Y:S01]  /*3820*/  @UP0 ULEA UR4, UR39, UR41, 0x3 ;  /* 0x0000002927040291 */ /* 0x000fe2000f8e18ff */
[----:B------:R-:W-:Y:S01]  /*3830*/  LOP3.LUT R8, R8, UR6, RZ, 0x3c, !PT ;  /* 0x0000000608087c12 */ /* 0x000fe2000f8e3cff */
[----:B------:R-:W-:Y:S01]  /*3840*/  ULEA UR6, UR5, UR44, 0xb ;  /* 0x0000002c05067291 */ /* 0x000fe2000f8e58ff */
[----:B------:R-:W-:Y:S02]  /*3850*/  UMOV UR33, 0x40004040 ;  /* 0x4000404000217882 */ /* 0x000fe40000000000 */
[----:B-1----:R-:W-:Y:S01]  /*3860*/  @P0 SHF.L.U32 R0, R8, 0x1f, RZ ;  /* 0x0000001f08000819 */ /* 0x002fe200000006ff */
[----:B------:R-:W-:Y:S02]  /*3870*/  UIADD3 UR34, UPT, UPT, UR6, 0x2, URZ ;  /* 0x0000000206227890 */ /* 0x000fe4000fffe0ff */
[----:B------:R-:W-:Y:S01]  /*3880*/  UIADD3 UR30, UPT, UPT, UR6, 0x4, URZ ;  /* 0x00000004061e7890 */ /* 0x000fe2000fffe0ff */
[----:B------:R2:W3:Y:S01]  /*3890*/  @P0 SYNCS.PHASECHK.TRANS64.TRYWAIT P2, [UR4], R0 ;  /* 0x00000000ff0005a7 */ /* 0x0004e20008041104 */
[----:B------:R-:W-:Y:S02]  /*38a0*/  ULEA UR4, UR5, UR43, 0xb ;  /* 0x0000002b05047291 */ /* 0x000fe4000f8e58ff */
[----:B------:R-:W-:Y:S02]  /*38b0*/  UIADD3 UR26, UPT, UPT, UR6, 0x6, URZ ;  /* 0x00000006061a7890 */ /* 0x000fe4000fffe0ff */
        /* <DEDUP_REMOVED lines=10> */
[----:B------:R-:W-:Y:S01]  /*3960*/  UIADD3 UR8, UPT, UPT, UR4, 0x406, URZ ;  /* 0x0000040604087890 */ /* 0x000fe2000fffe0ff */
[----:B------:R-:W-:Y:S01]  /*3970*/  UMOV UR5, 0x40004040 ;  /* 0x4000404000057882 */ /* 0x000fe20000000000 */
[----:B------:R-:W-:Y:S01]  /*3980*/  UMOV UR31, 0x40004040 ;  /* 0x40004040001f7882 */ /* 0x000fe20000000000 */
[----:B------:R1:W-:Y:S01]  /*3990*/  UTCHMMA gdesc[UR4], gdesc[UR6], tmem[UR36], tmem[UR62], idesc[UR63], UP2 ;  /* 0x00ff3e06040075ea */ /* 0x0003e20009000024 */
[----:B------:R-:W-:Y:S01]  /*39a0*/  UPLOP3.LUT UP2, UPT, UPT, UPT, UPT, 0x80, 0x8 ;  /* 0x000000000008789c */ /* 0x000fe20003f4f070 */
[----:B------:R2:W-:Y:S01]  /*39b0*/  UTCHMMA gdesc[UR32], gdesc[UR34], tmem[UR36], tmem[UR60], idesc[UR61], UPT ;  /* 0x00ff3c22200075ea */ /* 0x0005e2000b800024 */
[----:B------:R-:W-:Y:S01]  /*39c0*/  UMOV UR29, 0x40004040 ;  /* 0x40004040001d7882 */ /* 0x000fe20000000000 */
[----:B------:R-:W-:Y:S01]  /*39d0*/  UMOV UR27, 0x40004040 ;  /* 0x40004040001b7882 */ /* 0x000fe20000000000 */
        /* <DEDUP_REMOVED lines=12> */
[----:B------:R-:W-:Y:S01]  /*3aa0*/  UMOV UR9, 0x40004040 ;  /* 0x4000404000097882 */ /* 0x000fe20000000000 */
[----:B------:R2:W-:Y:S01]  /*3ab0*/  UTCHMMA gdesc[UR12], gdesc[UR14], tmem[UR36], tmem[UR50], idesc[UR51], UPT ;  /* 0x00ff320e0c0075ea */ /* 0x0005e2000b800024 */
[----:B------:R2:W-:Y:S01]  /*3ac0*/  UTCHMMA gdesc[UR8], gdesc[UR10], tmem[UR36], tmem[UR48], idesc[UR49], UPT ;  /* 0x00ff300a080075ea */ /* 0x0005e2000b800024 */
[----:B------:R2:W-:Y:S01]  /*3ad0*/  UTCBAR.MULTICAST [UR40], URZ, UR42 ;  /* 0x000000ff280073e9 */ /* 0x0005e2000800082a */
[----:B-1----:R-:W-:Y:S01]  /*3ae0*/  UMOV UR5, UR39 ;  /* 0x0000002700057c82 */ /* 0x002fe20008000000 */
[----:B------:R-:W-:Y:S05]  /*3af0*/  BRA.U UP3, `(.L_x_64) ;  /* 0xfffffffd03007547 */ /* 0x000fea000b83ffff */
.L_x_61:
[----:B------:R-:W-:Y:S01]  /*3b00*/  UIADD3 UR4, UPT, UPT, UR46, 0x1, URZ ;  /* 0x000000012e047890 */ /* 0x000fe2000fffe0ff */
[C---:B------:R-:W-:Y:S01]  /*3b10*/  ISETP.NE.AND P0, PT, R10.reuse, 0x2, PT ;  /* 0x000000020a00780c */ /* 0x040fe20003f05270 */
[----:B------:R-:W-:Y:S02]  /*3b20*/  UIADD3 UR5, UPT, UPT, UR45, 0xa0, URZ ;  /* 0x000000a02d057890 */ /* 0x000fe4000fffe0ff */
[----:B------:R-:W-:Y:S01]  /*3b30*/  UISETP.NE.AND UP0, UPT, UR4, 0x4, UPT ;  /* 0x000000040400788c */ /* 0x000fe2000bf05270 */
[----:B-12---:R-:W-:Y:S02]  /*3b40*/  SEL R0, RZ, 0x1, P0 ;  /* 0x00000001ff007807 */ /* 0x006fe40000000000 */
[----:B------:R-:W-:Y:S01]  /*3b50*/  SEL R10, R10, RZ, P0 ;  /* 0x000000ff0a0a7207 */ /* 0x000fe20000000000 */
[----:B------:R-:W-:Y:S01]  /*3b60*/  USEL UR6, URZ, 0x1, UP0 ;  /* 0x00000001ff067887 */ /* 0x000fe20008000000 */
[----:B------:R-:W-:Y:S01]  /*3b70*/  LOP3.LUT R9, R9, R0, RZ, 0x3c, !PT ;  /* 0x0000000009097212 */ /* 0x000fe200078e3cff */
[----:B------:R-:W-:Y:S01]  /*3b80*/  USEL UR46, UR4, URZ, UP0 ;  /* 0x000000ff042e7287 */ /* 0x000fe20008000000 */
[----:B------:R1:W-:Y:S03]  /*3b90*/  UTCBAR [UR5], URZ ;  /* 0x000000ff050073e9 */ /* 0x0003e600080000ff */
[----:B------:R-:W-:Y:S01]  /*3ba0*/  LOP3.LUT R11, R11, UR6, RZ, 0x3c, !PT ;  /* 0x000000060b0b7c12 */ /* 0x000fe2000f8e3cff */
[----:B------:R-:W-:Y:S07]  /*3bb0*/  @P1 BRA `(.L_x_65) ;  /* 0xfffffff800501947 */ /* 0x000fee000383ffff */
[----:B------:R-:W2:Y:S01]  /*3bc0*/  S2UR UR8, SR_CgaCtaId ;  /* 0x00000000000879c3 */ /* 0x000ea20000008800 */
[----:B------:R-:W-:Y:S01]  /*3bd0*/  ELECT P0, URZ, PT ;  /* 0x0000000000ff782f */ /* 0x000fe20003800000 */
[----:B------:R-:W-:Y:S01]  /*3be0*/  IMAD.MOV.U32 R0, RZ, RZ, 0x1 ;  /* 0x00000001ff007424 */ /* 0x000fe200078e00ff */
[----:B------:R-:W-:Y:S01]  /*3bf0*/  UIADD3 UR41, UPT, UPT, UR41, 0xc0, URZ ;  /* 0x000000c029297890 */ /* 0x000fe2000fffe0ff */
[----:B------:R-:W-:Y:S01]  /*3c00*/  SHF.L.U32 R2, R11, 0x1f, RZ ;  /* 0x0000001f0b027819 */ /* 0x000fe200000006ff */
[----:B------:R-:W-:-:S03]  /*3c10*/  UMOV UR4, 0x40 ;  /* 0x0000004000047882 */ /* 0x000fc60000000000 */
[----:B------:R-:W-:Y:S01]  /*3c20*/  UVIRTCOUNT.DEALLOC.SMPOOL 0x80 ;  /* 0x000000800000784c */ /* 0x000fe20000000000 */
[----:B--2---:R-:W-:Y:S02]  /*3c30*/  ULEA UR8, UR8, UR4, 0x18 ;  /* 0x0000000408087291 */ /* 0x004fe4000f8ec0ff */
[----:B------:R-:W-:-:S07]  /*3c40*/  ULEA UR4, UR46, UR41, 0x3 ;  /* 0x000000292e047291 */ /* 0x000fce000f8e18ff */
[----:B------:R2:W-:Y:S02]  /*3c50*/  @P0 STS.U8 [UR8+0x1c], R0 ;  /* 0x00001c00ff000988 */ /* 0x0005e40008000008 */
[----:B------:R-:W4:Y:S02]  /*3c60*/  SYNCS.PHASECHK.TRANS64.TRYWAIT P0, [UR4], R2 ;  /* 0x00000002ff0075a7 */ /* 0x000f240008001104 */
[----:B--2-4-:R-:W-:Y:S05]  /*3c70*/  @!P0 BRA `(.L_x_66) ;  /* 0x0000007c00d48947 */ /* 0x014fea0003800000 */
.L_x_191:
[----:B------:R-:W-:-:S04]  /*3c80*/  UIADD3 UR4, UPT, UPT, UR46, 0x1, URZ ;  /* 0x000000012e047890 */ /* 0x000fc8000fffe0ff */
[----:B------:R-:W-:-:S04]  /*3c90*/  UISETP.NE.AND UP0, UPT, UR4, 0x4, UPT ;  /* 0x000000040400788c */ /* 0x000fc8000bf05270 */
[----:B------:R-:W-:Y:S02]  /*3ca0*/  USEL UR6, URZ, 0x1, UP0 ;  /* 0x00000001ff067887 */ /* 0x000fe40008000000 */
[----:B------:R-:W-:-:S04]  /*3cb0*/  USEL UR4, UR4, URZ, UP0 ;  /* 0x000000ff04047287 */ /* 0x000fc80008000000 */
[----:B-1----:R-:W-:Y:S01]  /*3cc0*/  ULEA UR5, UR4, UR41, 0x3 ;  /* 0x0000002904057291 */ /* 0x002fe2000f8e18ff */
[----:B--2---:R-:W-:-:S04]  /*3cd0*/  LOP3.LUT R2, R11, UR6, RZ, 0x3c, !PT ;  /* 0x000000060b027c12 */ /* 0x004fc8000f8e3cff */
[----:B------:R-:W-:-:S04]  /*3ce0*/  SHF.L.U32 R3, R2, 0x1f, RZ ;  /* 0x0000001f02037819 */ /* 0x000fc800000006ff */
[----:B------:R-:W1:Y:S02]  /*3cf0*/  SYNCS.PHASECHK.TRANS64.TRYWAIT P0, [UR5], R3 ;  /* 0x00000003ff0075a7 */ /* 0x000e640008001105 */
[----:B-1----:R-:W-:Y:S05]  /*3d00*/  @!P0 BRA `(.L_x_67) ;  /* 0x0000007c00c88947 */ /* 0x002fea0003800000 */
.L_x_193:
        /* <DEDUP_REMOVED lines=9> */
.L_x_195:
[----:B------:R-:W-:-:S04]  /*3da0*/  UIADD3 UR4, UPT, UPT, UR4, 0x1, URZ ;  /* 0x0000000104047890 */ /* 0x000fc8000fffe0ff */
[----:B------:R-:W-:-:S04]  /*3db0*/  UISETP.NE.AND UP0, UPT, UR4, 0x4, UPT ;  /* 0x000000040400788c */ /* 0x000fc8000bf05270 */
[----:B------:R-:W-:Y:S02]  /*3dc0*/  USEL UR5, URZ, 0x1, UP0 ;  /* 0x00000001ff057887 */ /* 0x000fe40008000000 */
[----:B------:R-:W-:-:S04]  /*3dd0*/  USEL UR4, UR4, URZ, UP0 ;  /* 0x000000ff04047287 */ /* 0x000fc80008000000 */
[----:B------:R-:W-:Y:S01]  /*3de0*/  ULEA UR4, UR4, UR41, 0x3 ;  /* 0x0000002904047291 */ /* 0x000fe2000f8e18ff */
[----:B------:R-:W-:-:S04]  /*3df0*/  LOP3.LUT R2, R2, UR5, RZ, 0x3c, !PT ;  /* 0x0000000502027c12 */ /* 0x000fc8000f8e3cff */
[----:B------:R-:W-:-:S04]  /*3e00*/  SHF.L.U32 R2, R2, 0x1f, RZ ;  /* 0x0000001f02027819 */ /* 0x000fc800000006ff */
[----:B------:R-:W2:Y:S02]  /*3e10*/  SYNCS.PHASECHK.TRANS64.TRYWAIT P0, [UR4], R2 ;  /* 0x00000002ff0075a7 */ /* 0x000ea40008001104 */
[----:B--2---:R-:W-:Y:S05]  /*3e20*/  @!P0 BRA `(.L_x_69) ;  /* 0x0000007c00b08947 */ /* 0x004fea0003800000 */
.L_x_197:
[----:B------:R-:W-:Y:S01]  /*3e30*/  NOP ;  /* 0x0000000000007918 */ /* 0x000fe20000000000 */
[----:B-1----:R-:W1:Y:S01]  /*3e40*/  LDS R0, [UR8+0x14] ;  /* 0x00001408ff007984 */ /* 0x002e620008000800 */
[----:B------:R-:W-:Y:S01]  /*3e50*/  ULOP3.LUT UR4, UR65, 0xffff, URZ, 0xc0, !UPT ;  /* 0x0000ffff41047892 */ /* 0x000fe2000f8ec0ff */
[----:B------:R-:W-:Y:S01]  /*3e60*/  UMOV UR5, 0xffff ;  /* 0x0000ffff00057882 */ /* 0x000fe20000000000 */
[----:B------:R-:W-:Y:S02]  /*3e70*/  UMOV UR6, 0x1 ;  /* 0x0000000100067882 */ /* 0x000fe40000000000 */
[----:B------:R-:W-:-:S04]  /*3e80*/  USHF.R.U32.HI UR4, URZ, 0x5, UR4 ;  /* 0x00000005ff047899 */ /* 0x000fc80008011604 */
[----:B------:R-:W-:Y:S02]  /*3e90*/  USHF.L.U32 UR5, UR5, UR4, URZ ;  /* 0x0000000405057299 */ /* 0x000fe400080006ff */
[----:B------:R-:W-:-:S04]  /*3ea0*/  USHF.L.U32 UR4, UR6, UR4, URZ ;  /* 0x0000000406047299 */ /* 0x000fc800080006ff */
[----:B-1----:R-:W-:-:S04]  /*3eb0*/  LOP3.LUT R0, R0, UR5, RZ, 0xc0, !PT ;  /* 0x0000000500007c12 */ /* 0x002fc8000f8ec0ff */
[----:B------:R-:W-:-:S13]  /*3ec0*/  ISETP.NE.AND P0, PT, R0, UR5, PT ;  /* 0x0000000500007c0c */ /* 0x000fda000bf05270 */
[----:B------:R-:W-:Y:S05]  /*3ed0*/  @P0 BRA `(.L_x_70) ;  /* 0x0000000000580947 */ /* 0x000fea0003800000 */
[----:B------:R-:W1:Y:S02]  /*3ee0*/  LDS R0, [UR8+0x18] ;  /* 0x00001808ff007984 */ /* 0x000e640008000800 */
[----:B-1----:R-:W-:-:S04]  /*3ef0*/  LOP3.LUT R0, R0, UR4, RZ, 0xc0, !PT ;  /* 0x0000000400007c12 */ /* 0x002fc8000f8ec0ff */
[----:B------:R-:W-:-:S13]  /*3f00*/  ISETP.NE.AND P0, PT, R0, UR4, PT ;  /* 0x0000000400007c0c */ /* 0x000fda000bf05270 */
[----:B------:R-:W-:Y:S05]  /*3f10*/  @P0 BRA `(.L_x_71) ;  /* 0x00000000003c0947 */ /* 0x000fea0003800000 */
[----:B------:R-:W1:Y:S01]  /*3f20*/  S2R R2, SR_LANEID ;  /* 0x0000000000027919 */ /* 0x000e620000000000 */
[----:B------:R-:W-:-:S06]  /*3f30*/  ULOP3.LUT UR5, URZ, UR5, URZ, 0x33, !UPT ;  /* 0x00000005ff057292 */ /* 0x000fcc000f8e33ff */
[----:B------:R-:W-:-:S04]  /*3f40*/  IMAD.U32 R0, RZ, RZ, UR5 ;  /* 0x00000005ff007e24 */ /* 0x000fc8000f8e00ff */
[----:B------:R2:W4:Y:S02]  /*3f50*/  REDUX UR7, R0 ;  /* 0x00000000000773c4 */ /* 0x0005240000000000 */
[----:B------:R1:W-:Y:S01]  /*3f60*/  UTCATOMSWS.AND URZ, UR5 ;  /* 0x0000000500ff79e3 */ /* 0x0003e20008000000 */
[----:B--2---:R-:W-:Y:S01]  /*3f70*/  LOP3.LUT R0, RZ, UR4, RZ, 0x33, !PT ;  /* 0x00000004ff007c12 */ /* 0x004fe2000f8e33ff */
[----:B------:R-:W-:Y:S02]  /*3f80*/  VOTEU.ANY UR4, UPT, PT ;  /* 0x0000000000047886 */ /* 0x000fe400038e0100 */
[----:B------:R-:W-:Y:S02]  /*3f90*/  UFLO.U32 UR4, UR4 ;  /* 0x00000004000472bd */ /* 0x000fe400080e0000 */
[----:B------:R-:W2:Y:S04]  /*3fa0*/  REDUX UR6, R0 ;  /* 0x00000000000673c4 */ /* 0x000ea80000000000 */
[----:B-1----:R-:W-:-:S02]  /*3fb0*/  ISETP.EQ.U32.AND P0, PT, R2, UR4, PT ;  /* 0x0000000402007c0c */ /* 0x002fc4000bf02070 */
[----:B----4-:R-:W-:-:S11]  /*3fc0*/  MOV R2, UR7 ;  /* 0x0000000700027c02 */ /* 0x010fd60008000f00 */
[----:B------:R1:W-:Y:S01]  /*3fd0*/  @P0 ATOMS.AND RZ, [UR8+0x14], R2 ;  /* 0x00001402ffff098c */ /* 0x0003e2000a800008 */
[----:B--2---:R-:W-:-:S05]  /*3fe0*/  IMAD.U32 R0, RZ, RZ, UR6 ;  /* 0x00000006ff007e24 */ /* 0x004fca000f8e00ff */
[----:B------:R1:W-:Y:S01]  /*3ff0*/  @P0 ATOMS.AND RZ, [UR8+0x18], R0 ;  /* 0x00001800ffff098c */ /* 0x0003e2000a800008 */
[----:B------:R-:W-:Y:S05]  /*4000*/  BRA `(.L_x_72) ;  /* 0x0000000000147947 */ /* 0x000fea0003800000 */
.L_x_71:
[----:B------:R-:W-:Y:S02]  /*4010*/  MOV R2, 0x4030 ;  /* 0x0000403000027802 */ /* 0x000fe40000000f00 */
[----:B---3-5:R-:W-:Y:S05]  /*4020*/  CALL.REL.NOINC `($__internal_0_$__cuda_sm10x_tcgen05_guardrail_trap_col_being_dealloced_not_returned_by_alloc) ;  /* 0x0000008400487944 */ /* 0x028fea0003c00000 */
[----:B------:R-:W-:Y:S05]  /*4030*/  BRA `(.L_x_72) ;  /* 0x0000000000087947 */ /* 0x000fea0003800000 */
.L_x_70:
[----:B------:R-:W-:Y:S02]  /*4040*/  MOV R2, 0x4060 ;  /* 0x0000406000027802 */ /* 0x000fe40000000f00 */
[----:B---3-5:R-:W-:Y:S05]  /*4050*/  CALL.REL.NOINC `($__internal_2_$__cuda_sm10x_tcgen05_guardrail_trap_unallocated_columns_being_dealloced) ;  /* 0x0000008400547944 */ /* 0x028fea0003c00000 */
.L_x_72:
[----:B------:R-:W-:Y:S01]  /*4060*/  NOP ;  /* 0x0000000000007918 */ /* 0x000fe20000000000 */
[----:B------:R-:W-:Y:S05]  /*4070*/  EXIT ;  /* 0x000000000000794d */ /* 0x000fea0003800000 */
.L_x_54:
[----:B------:R-:W-:-:S09]  /*4080*/  UISETP.NE.OR UP0, UPT, UR17, 0x3, !UP3 ;  /* 0x000000031100788c */ /* 0x000fd2000df05670 */
[----:B------:R-:W-:Y:S05]  /*4090*/  BRA.U UP0, `(.L_x_73) ;  /* 0x0000001500c47547 */ /* 0x000fea000b800000 */
[----:B------:R-:W1:Y:S01]  /*40a0*/  LDCU UR37, c[0x0][0x370] ;  /* 0x00006e00ff2577ac */ /* 0x000e620008000800 */
[----:B------:R-:W2:Y:S01]  /*40b0*/  LDC.64 R16, c[0x0][0x348] ;  /* 0x0000d200ff107b82 */ /* 0x000ea20000000a00 */
[----:B------:R-:W-:Y:S01]  /*40c0*/  HFMA2 R14, -RZ, RZ, 0, 0 ;  /* 0x00000000ff0e7431 */ /* 0x000fe200000001ff */
[----:B------:R-:W-:Y:S01]  /*40d0*/  MOV R13, RZ ;  /* 0x000000ff000d7202 */ /* 0x000fe20000000f00 */
[----:B------:R-:W1:Y:S01]  /*40e0*/  LDCU.128 UR48, c[0x0][0xb10] ;  /* 0x00016200ff3077ac */ /* 0x000e620008000c00 */
[----:B------:R-:W-:Y:S01]  /*40f0*/  HFMA2 R7, -RZ, RZ, 0, 0.0078125 ;  /* 0x00002000ff077431 */ /* 0x000fe200000001ff */
[----:B------:R-:W3:Y:S03]  /*4100*/  LDCU UR31, c[0x0][0x374] ;  /* 0x00006e80ff1f77ac */ /* 0x000ee60008000800 */
[----:B------:R-:W4:Y:S01]  /*4110*/  LDC.64 R2, c[0x0][0x888] ;  /* 0x00022200ff027b82 */ /* 0x000f220000000a00 */
[----:B------:R-:W3:Y:S01]  /*4120*/  LDCU UR15, c[0x0][0xb0c] ;  /* 0x00016180ff0f77ac */ /* 0x000ee20008000800 */
[----:B------:R-:W2:Y:S06]  /*4130*/  LDCU UR46, c[0x0][0xb20] ;  /* 0x00016400ff2e77ac */ /* 0x000eac0008000800 */
[----:B------:R-:W4:Y:S01]  /*4140*/  LDC.64 R4, c[0x0][0x890] ;  /* 0x00022400ff047b82 */ /* 0x000f220000000a00 */
[----:B------:R-:W2:Y:S01]  /*4150*/  LDCU UR4, c[0x0][0xb30] ;  /* 0x00016600ff0477ac */ /* 0x000ea20008000800 */
[----:B-1----:R-:W-:-:S02]  /*4160*/  UIMAD.WIDE.U32 UR6, UR37, UR48, URZ ;  /* 0x00000030250672a5 */ /* 0x002fc4000f8e00ff */
[----:B---3--:R-:W-:Y:S01]  /*4170*/  UIMAD.WIDE.U32 UR8, UR31, UR51, URZ ;  /* 0x000000331f0872a5 */ /* 0x008fe2000f8e00ff */
[----:B------:R-:W-:Y:S01]  /*4180*/  UMOV UR21, 0x400 ;  /* 0x0000040000157882 */ /* 0x000fe20000000000 */
[----:B------:R-:W-:Y:S02]  /*4190*/  UPLOP3.LUT UP1, UPT, UPT, UPT, UPT, 0x40, 0x4 ;  /* 0x000000000004789c */ /* 0x000fe40003f2e870 */
[----:B------:R-:W-:Y:S01]  /*41a0*/  ULEA UR21, UR52, UR21, 0x18 ;  /* 0x0000001534157291 */ /* 0x000fe2000f8ec0ff */
[----:B------:R-:W-:Y:S02]  /*41b0*/  UMOV UR6, UR7 ;  /* 0x0000000700067c82 */ /* 0x000fe40008000000 */
[----:B------:R-:W-:Y:S01]  /*41c0*/  UMOV UR38, UR9 ;  /* 0x0000000900267c82 */ /* 0x000fe20008000000 */
[----:B------:R-:W-:Y:S02]  /*41d0*/  UISETP.GE.AND UP0, UPT, UR45, 0x1, UPT ;  /* 0x000000012d00788c */ /* 0x000fe4000bf06270 */
[----:B------:R-:W-:Y:S01]  /*41e0*/  UISETP.NE.AND UP4, UPT, UR45, 0x1, UPT ;  /* 0x000000012d00788c */ /* 0x000fe2000bf85270 */
[----:B------:R-:W1:Y:S01]  /*41f0*/  LDCU.64 UR22, c[0x0][0xb28] ;  /* 0x00016500ff1677ac */ /* 0x000e620008000a00 */
[----:B------:R-:W-:-:S02]  /*4200*/  UISETP.NE.AND UP6, UPT, UR15, 0x1, UPT ;  /* 0x000000010f00788c */ /* 0x000fc4000bfc5270 */
[----:B------:R-:W-:Y:S02]  /*4210*/  UISETP.NE.AND UP5, UPT, UR50, 0x1, UPT ;  /* 0x000000013200788c */ /* 0x000fe4000bfa5270 */
[----:B------:R-:W-:Y:S02]  /*4220*/  UIADD3 UR41, UPT, UPT, UR21, 0x30, URZ ;  /* 0x0000003015297890 */ /* 0x000fe4000fffe0ff */
[----:B------:R-:W-:Y:S02]  /*4230*/  UIADD3 UR33, UPT, UPT, UR21, 0x38, URZ ;  /* 0x0000003815217890 */ /* 0x000fe4000fffe0ff */
[----:B------:R-:W-:Y:S02]  /*4240*/  UIADD3 UR25, UPT, UPT, UR21, 0x40, URZ ;  /* 0x0000004015197890 */ /* 0x000fe4000fffe0ff */
[----:B------:R-:W-:Y:S02]  /*4250*/  UIADD3 UR17, UPT, UPT, UR21, 0x48, URZ ;  /* 0x0000004815117890 */ /* 0x000fe4000fffe0ff */
[----:B------:R-:W-:-:S02]  /*4260*/  USHF.R.U32.HI UR39, URZ, UR49, UR6 ;  /* 0x00000031ff277299 */ /* 0x000fc40008011606 */
[----:B--2---:R-:W-:Y:S02]  /*4270*/  USHF.R.U32.HI UR38, URZ, UR46, UR38 ;  /* 0x0000002eff267299 */ /* 0x004fe40008011626 */
[----:B------:R-:W-:-:S11]  /*4280*/  UISETP.NE.AND UP3, UPT, UR4, 0x1, UPT ;  /* 0x000000010400788c */ /* 0x000fd6000bf65270 */
.L_x_88:
[C---:B------:R-:W-:Y:S02]  /*4290*/  LEA R12, R14.reuse, UR21, 0x3 ;  /* 0x000000150e0c7c11 */ /* 0x040fe4000f8e18ff */
[----:B------:R-:W-:Y:S02]  /*42a0*/  SHF.L.U32 R0, R13, 0x1f, RZ ;  /* 0x0000001f0d007819 */ /* 0x000fe400000006ff */
[----:B------:R-:W-:Y:S02]  /*42b0*/  LEA R8, R14, UR21, 0x4 ;  /* 0x000000150e087c11 */ /* 0x000fe4000f8e20ff */
[----:B--2---:R-:W2:Y:S02]  /*42c0*/  SYNCS.PHASECHK.TRANS64.TRYWAIT P0, [R12+URZ+0x80], R0 ;  /* 0x000080000c0075a7 */ /* 0x004ea400080011ff */
[----:B--2---:R-:W-:Y:S05]  /*42d0*/  @!P0 BRA `(.L_x_74) ;  /* 0x00000078009c8947 */ /* 0x004fea0003800000 */
.L_x_198:
[----:B------:R-:W3:Y:S01]  /*42e0*/  LDS.128 R8, [R8+0x110] ;  /* 0x0001100008087984 */ /* 0x000ee20000000c00 */
[----:B------:R-:W-:Y:S01]  /*42f0*/  UISETP.GE.AND UP0, UPT, UR45, 0x1, UPT ;  /* 0x000000012d00788c */ /* 0x000fe2000bf06270 */
[----:B------:R-:W-:Y:S01]  /*4300*/  @!PT LDS RZ, [RZ] ;  /* 0x00000000fffff984 */ /* 0x000fe20000000800 */
[----:B------:R-:W-:Y:S01]  /*4310*/  @!PT LDS RZ, [RZ] ;  /* 0x00000000fffff984 */ /* 0x000fe20000000800 */
[----:B------:R-:W-:Y:S01]  /*4320*/  @!PT LDS RZ, [RZ] ;  /* 0x00000000fffff984 */ /* 0x000fe20000000800 */
[----:B------:R-:W-:Y:S01]  /*4330*/  @!PT LDS RZ, [RZ] ;  /* 0x00000000fffff984 */ /* 0x000fe20000000800 */
[----:B------:R1:W-:Y:S06]  /*4340*/  MEMBAR.ALL.CTA ;  /* 0x0000000000007992 */ /* 0x0003ec0000008000 */
[----:B-1----:R-:W1:Y:S01]  /*4350*/  FENCE.VIEW.ASYNC.S ;  /* 0x00000000000073c6 */ /* 0x002e620000000000 */
[----:B---3--:R-:W-:Y:S11]  /*4360*/  LOP3.LUT P0, RZ, R10, 0x1, RZ, 0xc0, !PT ;  /* 0x000000010aff7812 */ /* 0x008ff6000780c0ff */
[----:B------:R-:W-:Y:S02]  /*4370*/  @!UPT UIADD3 URZ, UPT, UPT, URZ, URZ, URZ ;  /* 0x000000fffffff290 */ /* 0x000fe4000fffe0ff */
[----:B-1----:R-:W-:Y:S01]  /*4380*/  VOTEU.ANY UP2, P0 ;  /* 0x0000000000ff7886 */ /* 0x002fe20000040100 */
[----:B------:R-:W-:Y:S11]  /*4390*/  PLOP3.LUT P0, PT, PT, PT, UP2, 0x80, 0x8 ;  /* 0x000000000008781c */ /* 0x000ff60003f0f028 */
[----:B------:R-:W-:Y:S02]  /*43a0*/  @!UPT UIADD3 URZ, UPT, UPT, URZ, URZ, URZ ;  /* 0x000000fffffff290 */ /* 0x000fe4000fffe0ff */
[----:B--2---:R-:W-:Y:S02]  /*43b0*/  @P0 SHF.R.U32.HI R0, RZ, 0x10, R9 ;  /* 0x00000010ff000819 */ /* 0x004fe40000011609 */
[----:B------:R-:W-:Y:S02]  /*43c0*/  @P0 MOV R6, R8 ;  /* 0x0000000800060202 */ /* 0x000fe40000000f00 */
[----:B------:R-:W-:Y:S01]  /*43d0*/  @P0 R2UR UR4, R0 ;  /* 0x00000000000402ca */ /* 0x000fe200000e0000 */
[----:B------:R-:W-:Y:S01]  /*43e0*/  VIADD R0, R12, 0x90 ;  /* 0x000000900c007836 */ /* 0x000fe20000000000 */
[----:B------:R-:W-:Y:S02]  /*43f0*/  @P0 LOP3.LUT R8, R9, 0xffff, RZ, 0xc0, !PT ;  /* 0x0000ffff09080812 */ /* 0x000fe400078ec0ff */
[----:B------:R-:W-:Y:S02]  /*4400*/  @P0 R2UR UR6, R6 ;  /* 0x00000000060602ca */ /* 0x000fe400000e0000 */
[----:B------:R-:W-:Y:S02]  /*4410*/  PRMT R0, RZ, 0x654, R0 ;  /* 0x00000654ff007816 */ /* 0x000fe40000000000 */
[----:B------:R-:W-:Y:S02]  /*4420*/  @P0 R2UR UR5, R8 ;  /* 0x00000000080502ca */ /* 0x000fe400000e0000 */
[----:B------:R1:W-:Y:S03]  /*4430*/  SYNCS.ARRIVE.TRANS64.RED.A1T0 RZ, [R0+URZ], RZ ;  /* 0x000000ff00ff79a7 */ /* 0x0003e600081004ff */
[----:B------:R-:W-:Y:S04]  /*4440*/  @UP2 UMOV UR30, UR4 ;  /* 0x00000004001e2c82 */ /* 0x000fe80008000000 */
[----:B------:R-:W-:Y:S04]  /*4450*/  @UP2 UMOV UR14, UR6 ;  /* 0x00000006000e2c82 */ /* 0x000fe80008000000 */
[----:B------:R-:W-:Y:S01]  /*4460*/  @UP2 UMOV UR13, UR5 ;  /* 0x00000005000d2c82 */ /* 0x000fe20008000000 */
[----:B------:R-:W-:Y:S05]  /*4470*/  BRA.U !UP0, `(.L_x_75) ;  /* 0x0000000108a47547 */ /* 0x000fea000b800000 */
[----:B------:R-:W-:Y:S02]  /*4480*/  UIMAD.WIDE.U32 UR18, UR13, UR51, URZ ;  /* 0x000000330d1272a5 */ /* 0x000fe4000f8e00ff */
[----:B------:R-:W-:Y:S02]  /*4490*/  UIMAD.WIDE.U32 UR26, UR14, UR48, URZ ;  /* 0x000000300e1a72a5 */ /* 0x000fe4000f8e00ff */
[----:B------:R-:W-:Y:S02]  /*44a0*/  USEL UR4, UR31, UR38, !UP5 ;  /* 0x000000261f047287 */ /* 0x000fe4000e800000 */
[----:B------:R-:W-:Y:S02]  /*44b0*/  USEL UR7, UR37, UR39, !UP6 ;  /* 0x0000002725077287 */ /* 0x000fe4000f000000 */
[----:B------:R-:W-:Y:S02]  /*44c0*/  UIMAD.WIDE.U32 UR8, UR4, UR22, URZ ;  /* 0x00000016040872a5 */ /* 0x000fe4000f8e00ff */
[----:B------:R-:W-:Y:S01]  /*44d0*/  UIMAD.WIDE.U32 UR10, UR7, UR22, URZ ;  /* 0x00000016070a72a5 */ /* 0x000fe2000f8e00ff */
[----:B------:R-:W-:Y:S02]  /*44e0*/  UMOV UR5, UR19 ;  /* 0x0000001300057c82 */ /* 0x000fe40008000000 */
[----:B------:R-:W-:Y:S03]  /*44f0*/  USHF.R.U32.HI UR6, URZ, UR46, UR5 ;  /* 0x0000002eff067299 */ /* 0x000fe60008011605 */
[----:B------:R-:W-:Y:S01]  /*4500*/  UMOV UR5, UR27 ;  /* 0x0000001b00057c82 */ /* 0x000fe20008000000 */
[----:B------:R-:W-:Y:S02]  /*4510*/  USEL UR6, UR13, UR6, !UP5 ;  /* 0x000000060d067287 */ /* 0x000fe4000e800000 */
[----:B------:R-:W-:Y:S03]  /*4520*/  USHF.R.U32.HI UR12, URZ, UR49, UR5 ;  /* 0x00000031ff0c7299 */ /* 0x000fe60008011605 */
[----:B------:R-:W-:Y:S02]  /*4530*/  UMOV UR5, UR9 ;  /* 0x0000000900057c82 */ /* 0x000fe40008000000 */
[----:B------:R-:W-:Y:S03]  /*4540*/  @UP4 USHF.R.U32.HI UR4, URZ, UR23, UR5 ;  /* 0x00000017ff044299 */ /* 0x000fe60008011605 */
[----:B------:R-:W-:Y:S01]  /*4550*/  UMOV UR5, UR11 ;  /* 0x0000000b00057c82 */ /* 0x000fe20008000000 */
[----:B------:R-:W-:Y:S02]  /*4560*/  UIMAD UR4, UR45, UR4, URZ ;  /* 0x000000042d0472a4 */ /* 0x000fe4000f8e02ff */
[----:B------:R-:W-:Y:S02]  /*4570*/  @UP4 USHF.R.U32.HI UR7, URZ, UR23, UR5 ;  /* 0x00000017ff074299 */ /* 0x000fe40008011605 */
[----:B------:R-:W-:Y:S02]  /*4580*/  UIMAD.WIDE.U32 UR10, UR6, UR22, URZ ;  /* 0x00000016060a72a5 */ /* 0x000fe4000f8e00ff */
[----:B------:R-:W-:Y:S02]  /*4590*/  USEL UR5, UR14, UR12, !UP6 ;  /* 0x0000000c0e057287 */ /* 0x000fe4000f000000 */
[----:B------:R-:W-:Y:S02]  /*45a0*/  UIMAD UR8, UR45, UR7, URZ ;  /* 0x000000072d0872a4 */ /* 0x000fe4000f8e02ff */
[----:B------:R-:W-:Y:S03]  /*45b0*/  UISETP.GE.AND UP0, UPT, UR6, UR4, UPT ;  /* 0x000000040600728c */ /* 0x000fe6000bf06270 */
[----:B------:R-:W-:Y:S01]  /*45c0*/  UMOV UR4, UR11 ;  /* 0x0000000b00047c82 */ /* 0x000fe20008000000 */
[----:B------:R-:W-:Y:S02]  /*45d0*/  UISETP.GE.OR UP0, UPT, UR5, UR8, UP0 ;  /* 0x000000080500728c */ /* 0x000fe40008706670 */
[----:B------:R-:W-:Y:S02]  /*45e0*/  USHF.R.U32.HI UR4, URZ, UR23, UR4 ;  /* 0x00000017ff047299 */ /* 0x000fe40008011604 */
[----:B------:R-:W-:Y:S02]  /*45f0*/  UIMAD.WIDE.U32 UR8, UR5, UR22, URZ ;  /* 0x00000016050872a5 */ /* 0x000fe4000f8e00ff */
[----:B------:R-:W-:Y:S04]  /*4600*/  USEL UR10, UR6, UR4, !UP4 ;  /* 0x00000004060a7287 */ /* 0x000fe8000e000000 */
[----:B------:R-:W-:Y:S01]  /*4610*/  UIADD3 UR11, UPT, UPT, -UR10, URZ, URZ ;  /* 0x000000ff0a0b7290 */ /* 0x000fe2000fffe1ff */
[----:B------:R-:W-:Y:S02]  /*4620*/  @!UP0 UMOV UR4, UR9 ;  /* 0x0000000900048c82 */ /* 0x000fe40008000000 */
[----:B------:R-:W-:Y:S02]  /*4630*/  @!UP0 USHF.R.U32.HI UR4, URZ, UR23, UR4 ;  /* 0x00000017ff048299 */ /* 0x000fe40008011604 */
[----:B------:R-:W-:Y:S02]  /*4640*/  UIMAD UR8, UR45, UR11, UR6 ;  /* 0x0000000b2d0872a4 */ /* 0x000fe4000f8e0206 */
[----:B------:R-:W-:Y:S04]  /*4650*/  @!UP0 USEL UR4, UR5, UR4, !UP4 ;  /* 0x0000000405048287 */ /* 0x000fe8000e000000 */
[----:B------:R-:W-:Y:S02]  /*4660*/  @!UP0 UIMAD UR7, UR7, UR8, UR4 ;  /* 0x00000008070782a4 */ /* 0x000fe4000f8e0204 */
[----:B------:R-:W-:Y:S02]  /*4670*/  @!UP0 UIADD3 UR9, UPT, UPT, UR10, -UR4, URZ ;  /* 0x800000040a098290 */ /* 0x000fe4000fffe0ff */
[----:B------:R-:W-:Y:S02]  /*4680*/  UIADD3 UR8, UPT, UPT, -UR6, URZ, URZ ;  /* 0x000000ff06087290 */ /* 0x000fe4000fffe1ff */
[----:B------:R-:W-:Y:S02]  /*4690*/  UIADD3 UR4, UPT, UPT, -UR5, URZ, URZ ;  /* 0x000000ff05047290 */ /* 0x000fe4000fffe1ff */
[----:B------:R-:W-:Y:S03]  /*46a0*/  @!UP0 UIMAD UR6, UR9, UR45, UR5 ;  /* 0x0000002d090682a4 */ /* 0x000fe6000f8e0205 */
[----:B------:R-:W-:Y:S01]  /*46b0*/  @!UP0 UMOV UR5, UR7 ;  /* 0x0000000700058c82 */ /* 0x000fe20008000000 */
[----:B------:R-:W-:Y:S02]  /*46c0*/  UIMAD UR7, UR15, UR4, UR14 ;  /* 0x000000040f0772a4 */ /* 0x000fe4000f8e020e */
[----:B------:R-:W-:Y:S02]  /*46d0*/  UIMAD UR4, UR50, UR8, UR13 ;  /* 0x00000008320472a4 */ /* 0x000fe4000f8e020d */
[----:B------:R-:W-:Y:S02]  /*46e0*/  UIMAD UR14, UR5, UR15, UR7 ;  /* 0x0000000f050e72a4 */ /* 0x000fe4000f8e0207 */
[----:B------:R-:W-:Y:S11]  /*46f0*/  UIMAD UR13, UR6, UR50, UR4 ;  /* 0x00000032060d72a4 */ /* 0x000ff6000f8e0204 */
[----:B------:R-:W-:Y:S01]  /*4700*/  @!UPT UIADD3 URZ, UPT, UPT, URZ, URZ, URZ ;  /* 0x000000fffffff290 */ /* 0x000fe2000fffe0ff */
.L_x_75:
[----:B------:R-:W2:Y:S01]  /*4710*/  @!UP3 LDCU.128 UR8, c[0x0][0xb10] ;  /* 0x00016200ff08b7ac */ /* 0x000ea20008000c00 */
[----:B------:R-:W-:Y:S01]  /*4720*/  IMAD.MOV.U32 R10, RZ, RZ, 0x1 ;  /* 0x00000001ff0a7424 */ /* 0x000fe200078e00ff */
[C---:B----4-:R-:W-:Y:S02]  /*4730*/  ISETP.NE.U32.AND P1, PT, R4.reuse, RZ, PT ;  /* 0x000000ff0400720c */ /* 0x050fe40003f25070 */
[----:B------:R-:W-:Y:S02]  /*4740*/  ISETP.NE.U32.AND P0, PT, R4, RZ, PT ;  /* 0x000000ff0400720c */ /* 0x000fe40003f05070 */
[C---:B------:R-:W-:Y:S01]  /*4750*/  ISETP.NE.AND.EX P1, PT, R5.reuse, RZ, PT, P1 ;  /* 0x000000ff0500720c */ /* 0x040fe20003f25310 */
[----:B------:R-:W3:Y:S01]  /*4760*/  @!UP3 LDCU UR5, c[0x0][0xb0c] ;  /* 0x00016180ff05b7ac */ /* 0x000ee20008000800 */
[----:B------:R-:W-:Y:S02]  /*4770*/  ISETP.NE.AND.EX P0, PT, R5, RZ, PT, P0 ;  /* 0x000000ff0500720c */ /* 0x000fe40003f05300 */
[----:B------:R-:W-:Y:S01]  /*4780*/  SHF.L.U32 R10, R10, 0x1f, RZ ;  /* 0x0000001f0a0a7819 */ /* 0x000fe200000006ff */
[----:B------:R-:W-:Y:S02]  /*4790*/  USHF.L.U32 UR43, UR16, 0x7, URZ ;  /* 0x00000007102b7899 */ /* 0x000fe400080006ff */
[----:B------:R-:W-:Y:S02]  /*47a0*/  USHF.L.U32 UR42, UR20, 0x7, URZ ;  /* 0x00000007142a7899 */ /* 0x000fe400080006ff */
[----:B--2---:R-:W-:Y:S07]  /*47b0*/  UIMAD.WIDE.U32 UR6, UR14, UR8, URZ ;  /* 0x000000080e0672a5 */ /* 0x004fee000f8e00ff */
[----:B------:R-:W-:Y:S01]  /*47c0*/  @!UP3 UMOV UR4, UR7 ;  /* 0x000000070004bc82 */ /* 0x000fe20008000000 */
[----:B---3--:R-:W-:Y:S02]  /*47d0*/  @!UP3 UISETP.NE.AND UP0, UPT, UR5, 0x1, UPT ;  /* 0x000000010500b88c */ /* 0x008fe4000bf05270 */
[----:B------:R-:W-:Y:S02]  /*47e0*/  @!UP3 USHF.R.U32.HI UR4, URZ, UR9, UR4 ;  /* 0x00000009ff04b299 */ /* 0x000fe40008011604 */
[----:B------:R-:W-:Y:S02]  /*47f0*/  UIMAD.WIDE.U32 UR6, UR13, UR11, URZ ;  /* 0x0000000b0d0672a5 */ /* 0x000fe4000f8e00ff */
[----:B------:R-:W-:Y:S02]  /*4800*/  @!UP3 USEL UR8, UR14, UR4, !UP0 ;  /* 0x000000040e08b287 */ /* 0x000fe4000c000000 */
[----:B------:R-:W-:Y:S03]  /*4810*/  @!UP3 UISETP.NE.AND UP0, UPT, UR10, 0x1, UPT ;  /* 0x000000010a00b88c */ /* 0x000fe6000bf05270 */
[----:B------:R-:W-:Y:S02]  /*4820*/  @!UP3 UMOV UR6, UR7 ;  /* 0x000000070006bc82 */ /* 0x000fe40008000000 */
[----:B------:R-:W2:Y:S02]  /*4830*/  @!UP3 LDCU UR4, c[0x0][0xb20] ;  /* 0x00016400ff04b7ac */ /* 0x000ea40008000800 */
[----:B--2---:R-:W-:Y:S04]  /*4840*/  @!UP3 USHF.R.U32.HI UR6, URZ, UR4, UR6 ;  /* 0x00000004ff06b299 */ /* 0x004fe80008011606 */
[----:B------:R-:W-:Y:S04]  /*4850*/  @!UP3 USEL UR6, UR13, UR6, !UP0 ;  /* 0x000000060d06b287 */ /* 0x000fe8000c000000 */
[----:B------:R-:W-:Y:S02]  /*4860*/  @!UP3 UIADD3 UR4, UPT, UPT, -UR8, UR6, URZ ;  /* 0x000000060804b290 */ /* 0x000fe4000fffe1ff */
[----:B------:R-:W-:Y:S02]  /*4870*/  @!UP3 UIADD3 UR6, UPT, UPT, UR8, -UR6, URZ ;  /* 0x800000060806b290 */ /* 0x000fe4000fffe0ff */
[----:B------:R-:W-:Y:S02]  /*4880*/  @!UP3 UIMAD UR14, UR4, UR5, UR14 ;  /* 0x00000005040eb2a4 */ /* 0x000fe4000f8e020e */
[----:B------:R-:W-:Y:S01]  /*4890*/  @!UP3 UIMAD UR13, UR6, UR10, UR13 ;  /* 0x0000000a060db2a4 */ /* 0x000fe2000f8e020d */
[----:B------:R-:W-:Y:S11]  /*48a0*/  BRA.U UP1, `(.L_x_76) ;  /* 0x0000000101107547 */ /* 0x000ff6000b800000 */
[----:B------:R-:W-:Y:S04]  /*48b0*/  MOV R6, UR53 ;  /* 0x0000003500067c02 */ /* 0x000fe80008000f00 */
[----:B------:R-:W-:Y:S04]  /*48c0*/  SHF.L.U32 R6, R6, 0x1f, RZ ;  /* 0x0000001f06067819 */ /* 0x000fe800000006ff */
[----:B------:R-:W2:Y:S02]  /*48d0*/  SYNCS.PHASECHK.TRANS64.TRYWAIT P2, [UR21+0x78], R6 ;  /* 0x00007806ff0075a7 */ /* 0x000ea40008041115 */
[----:B--2---:R-:W-:Y:S05]  /*48e0*/  @!P2 BRA `(.L_x_77) ;  /* 0x00000074002ca947 */ /* 0x004fea0003800000 */
.L_x_76:
[----:B------:R-:W-:Y:S05]  /*48f0*/  @!P1 BRA `(.L_x_78) ;  /* 0x0000000000309947 */ /* 0x000fea0003800000 */
[----:B------:R-:W-:Y:S01]  /*4900*/  ISETP.NE.U32.AND P1, PT, R2, RZ, PT ;  /* 0x000000ff0200720c */ /* 0x000fe20003f25070 */
[----:B------:R-:W2:Y:S01]  /*4910*/  LDCU.64 UR4, c[0x0][0x358] ;  /* 0x00006b00ff0477ac */ /* 0x000ea20008000a00 */
[----:B------:R-:W-:Y:S02]  /*4920*/  IMAD.MOV.U32 R52, RZ, RZ, 0x1 ;  /* 0x00000001ff347424 */ /* 0x000fe400078e00ff */
[----:B------:R-:W-:Y:S11]  /*4930*/  ISETP.NE.AND.EX P1, PT, R3, RZ, PT, P1 ;  /* 0x000000ff0300720c */ /* 0x000ff60003f25310 */
[----:B------:R-:W-:Y:S02]  /*4940*/  @!UPT UIADD3 URZ, UPT, UPT, URZ, URZ, URZ ;  /* 0x000000fffffff290 */ /* 0x000fe4000fffe0ff */
[----:B------:R-:W3:Y:S01]  /*4950*/  @P1 LDC.64 R8, c[0x0][0x888] ;  /* 0x00022200ff081b82 */ /* 0x000ee20000000a00 */
[----:B-1----:R-:W-:Y:S04]  /*4960*/  @P1 IMAD R0, R4, UR36, RZ ;  /* 0x0000002404001c24 */ /* 0x002fe8000f8e02ff */
[----:B---3--:R-:W-:Y:S04]  /*4970*/  @P1 IMAD.WIDE R8, R0, 0x4, R8 ;  /* 0x0000000400081825 */ /* 0x008fe800078e0208 */
[----:B------:R-:W-:Y:S01]  /*4980*/  HFMA2 R0, -RZ, RZ, 0, 5.9604644775390625e-08 ;  /* 0x00000001ff007431 */ /* 0x000fe200000001ff */
[----:B--2--5:R2:W5:Y:S04]  /*4990*/  @P1 LDG.E R27, desc[UR4][R8.64] ;  /* 0x00000004081b1981 */ /* 0x024568000c1e1900 */
[----:B------:R-:W-:Y:S01]  /*49a0*/  @!P1 PRMT R52, R0, 0x7610, R52 ;  /* 0x0000761000349816 */ /* 0x000fe20000000034 */
[----:B--2---:R-:W3:Y:S06]  /*49b0*/  @!P1 LDC R27, c[0x0][0x880] ;  /* 0x00022000ff1b9b82 */ /* 0x004eec0000000800 */
.L_x_78:
[----:B---3-5:R-:W-:Y:S01]  /*49c0*/  @!P0 FSETP.EQ.AND P1, PT, R27, RZ, PT ;  /* 0x000000ff1b00820b */ /* 0x028fe20003f22000 */
[----:B------:R-:W-:Y:S01]  /*49d0*/  @!UPT UIADD3 URZ, UPT, UPT, URZ, URZ, URZ ;  /* 0x000000fffffff290 */ /* 0x000fe2000fffe0ff */
[----:B------:R-:W-:Y:S11]  /*49e0*/  @!P0 BRA `(.L_x_79) ;  /* 0x0000000000188947 */ /* 0x000ff60003800000 */
[----:B------:R-:W-:Y:S02]  /*49f0*/  LOP3.LUT P0, RZ, R52, 0xff, RZ, 0xc0, !PT ;  /* 0x000000ff34ff7812 */ /* 0x000fe4000780c0ff */
[----:B------:R-:W-:Y:S04]  /*4a00*/  ISETP.NE.U32.AND P1, PT, R2, RZ, PT ;  /* 0x000000ff0200720c */ /* 0x000fe80003f25070 */
[----:B------:R-:W-:Y:S04]  /*4a10*/  ISETP.NE.AND.EX P1, PT, R3, RZ, PT, P1 ;  /* 0x000000ff0300720c */ /* 0x000fe80003f25310 */
[----:B------:R-:W-:Y:S03]  /*4a20*/  PLOP3.LUT P1, PT, P1, PT, PT, 0x8, 0x80 ;  /* 0x000000000080781c */ /* 0x000fe60000f2e170 */
[----:B------:R-:W-:Y:S11]  /*4a30*/  @P0 FSETP.EQ.AND P1, PT, R27, RZ, PT ;  /* 0x000000ff1b00020b */ /* 0x000ff60003f22000 */
[----:B------:R-:W-:Y:S02]  /*4a40*/  @!UPT UIADD3 URZ, UPT, UPT, URZ, URZ, URZ ;  /* 0x000000fffffff290 */ /* 0x000fe4000fffe0ff */
.L_x_79:
[----:B------:R-:W2:Y:S01]  /*4a50*/  SYNCS.PHASECHK.TRANS64.TRYWAIT P2, [UR21+0x50], R10 ;  /* 0x0000500aff0075a7 */ /* 0x000ea20008041115 */
[----:B------:R-:W-:Y:S04]  /*4a60*/  ELECT P0, URZ, PT ;  /* 0x0000000000ff782f */ /* 0x000fe80003800000 */
[----:B------:R-:W-:Y:S11]  /*4a70*/  PLOP3.LUT P1, PT, P1, P0, PT, 0xf2, 0x2f ;  /* 0x00000000002f781c */ /* 0x000ff60000f21e72 */
[----:B------:R-:W-:Y:S02]  /*4a80*/  @!UPT UIADD3 URZ, UPT, UPT, URZ, URZ, URZ ;  /* 0x000000fffffff290 */ /* 0x000fe4000fffe0ff */
[----:B------:R-:W-:Y:S05]  /*4a90*/  @!P1 IADD3 R8, P0, PT, R16, 0x580, RZ ;  /* 0x0000058010089810 */ /* 0x000fea0007f1e0ff */
[----:B-1----:R-:W-:Y:S01]  /*4aa0*/  @!P1 IMAD.X R6, RZ, RZ, R17, P0 ;  /* 0x000000ffff069224 */ /* 0x002fe200000e0611 */
[----:B--2---:R-:W-:Y:S07]  /*4ab0*/  @!P2 BRA `(.L_x_80) ;  /* 0x0000007000d0a947 */ /* 0x004fee0003800000 */
.L_x_201:
[----:B------:R-:W-:Y:S01]  /*4ac0*/  @!P1 R2UR UR5, R8 ;  /* 0x00000000080592ca */ /* 0x000fe200000e0000 */
[----:B------:R-:W-:Y:S01]  /*4ad0*/  VOTEU.ALL UP0, P1 ;  /* 0x0000000000ff7886 */ /* 0x000fe20000800000 */
[----:B------:R-:W-:Y:S01]  /*4ae0*/  @!P1 R2UR UR4, R6 ;  /* 0x00000000060492ca */ /* 0x000fe200000e0000 */
[----:B-1----:R-:W-:Y:S01]  /*4af0*/  @!P1 IMAD.MOV.U32 R0, RZ, RZ, 0x2000 ;  /* 0x00002000ff009424 */ /* 0x002fe200078e00ff */
[----:B------:R-:W-:Y:S01]  /*4b00*/  UMOV UR8, 0x0 ;  /* 0x0000000000087882 */ /* 0x000fe20000000000 */
[----:B------:R-:W-:Y:S01]  /*4b10*/  UMOV UR9, 0x10000000 ;  /* 0x1000000000097882 */ /* 0x000fe20000000000 */
[----:B------:R-:W-:Y:S01]  /*4b20*/  @!UP0 UIADD3 UR40, UPT, UPT, UR21, 0x200, URZ ;  /* 0x0000020015288890 */ /* 0x000fe2000fffe0ff */
[----:B------:R-:W-:Y:S01]  /*4b30*/  VOTEU.ALL UP0, P1 ;  /* 0x0000000000ff7886 */ /* 0x000fe20000800000 */
[----:B------:R-:W-:Y:S01]  /*4b40*/  UMOV UR44, UR36 ;  /* 0x00000024002c7c82 */ /* 0x000fe20008000000 */
[----:B------:R-:W-:Y:S04]  /*4b50*/  UPRMT UR6, UR52, 0x654, UR41 ;  /* 0x0000065434067896 */ /* 0x000fe80008000029 */
[----:B------:R-:W-:Y:S02]  /*4b60*/  IMAD.U32 R8, RZ, RZ, UR5 ;  /* 0x00000005ff087e24 */ /* 0x000fe4000f8e00ff */
[----:B------:R-:W-:Y:S03]  /*4b70*/  IMAD.U32 R9, RZ, RZ, UR4 ;  /* 0x00000004ff097e24 */ /* 0x000fe6000f8e00ff */
[----:B------:R-:W-:Y:S02]  /*4b80*/  @!P1 R2UR UR4, R8 ;  /* 0x00000000080492ca */ /* 0x000fe400000e0000 */
[----:B------:R-:W-:Y:S02]  /*4b90*/  @!P1 R2UR UR5, R9 ;  /* 0x00000000090592ca */ /* 0x000fe400000e0000 */
[----:B------:R-:W-:Y:S05]  /*4ba0*/  @!P1 IADD3 R8, P0, PT, R16, 0x580, RZ ;  /* 0x0000058010089810 */ /* 0x000fea0007f1e0ff */
[----:B------:R-:W-:Y:S06]  /*4bb0*/  @!P1 IMAD.X R6, RZ, RZ, R17, P0 ;  /* 0x000000ffff069224 */ /* 0x000fec00000e0611 */
[----:B------:R1:W-:Y:S01]  /*4bc0*/  @!UP0 UTMALDG.3D [UR40], [UR4], desc[UR8] ;  /* 0x00000828040085b4 */ /* 0x0003e20008011000 */
[----:B------:R1:W-:Y:S01]  /*4bd0*/  @!P1 SYNCS.ARRIVE.TRANS64.RED.A0TR RZ, [UR21+0x30], R0 ;  /* 0x00003000ffff99a7 */ /* 0x0003e20008300415 */
[----:B------:R-:W-:Y:S01]  /*4be0*/  SYNCS.ARRIVE.TRANS64.RED.A1T0 RZ, [UR6], RZ ;  /* 0x000000ffffff79a7 */ /* 0x000fe20008100406 */
[----:B------:R-:W2:Y:S02]  /*4bf0*/  SYNCS.PHASECHK.TRANS64.TRYWAIT P2, [UR21+0x58], R10 ;  /* 0x0000580aff0075a7 */ /* 0x000ea40008041115 */
[----:B-12---:R-:W-:Y:S05]  /*4c00*/  @!P2 BRA `(.L_x_81) ;  /* 0x000000700094a947 */ /* 0x006fea0003800000 */
.L_x_203:
[----:B------:R-:W-:Y:S01]  /*4c10*/  @!P1 R2UR UR5, R8 ;  /* 0x00000000080592ca */ /* 0x000fe200000e0000 */
[----:B------:R-:W-:Y:S01]  /*4c20*/  VOTEU.ALL UP0, P1 ;  /* 0x0000000000ff7886 */ /* 0x000fe20000800000 */
[----:B------:R-:W-:Y:S01]  /*4c30*/  @!P1 R2UR UR4, R6 ;  /* 0x00000000060492ca */ /* 0x000fe200000e0000 */
[----:B-1----:R-:W-:Y:S01]  /*4c40*/  @!P1 IMAD.MOV.U32 R0, RZ, RZ, 0x2000 ;  /* 0x00002000ff009424 */ /* 0x002fe200078e00ff */
[----:B------:R-:W-:Y:S01]  /*4c50*/  UMOV UR8, 0x0 ;  /* 0x0000000000087882 */ /* 0x000fe20000000000 */
[----:B------:R-:W-:Y:S01]  /*4c60*/  UMOV UR9, 0x10000000 ;  /* 0x1000000000097882 */ /* 0x000fe20000000000 */
[----:B------:R-:W-:Y:S02]  /*4c70*/  @!UP0 UIADD3 UR34, UPT, UPT, UR42, 0x10, URZ ;  /* 0x000000102a228890 */ /* 0x000fe4000fffe0ff */
[----:B------:R-:W-:Y:S01]  /*4c80*/  @!UP0 UIADD3 UR32, UPT, UPT, UR21, 0x2200, URZ ;  /* 0x0000220015208890 */ /* 0x000fe2000fffe0ff */
[----:B------:R-:W-:Y:S01]  /*4c90*/  VOTEU.ALL UP0, P1 ;  /* 0x0000000000ff7886 */ /* 0x000fe20000800000 */
[----:B------:R-:W-:Y:S01]  /*4ca0*/  UMOV UR35, UR43 ;  /* 0x0000002b00237c82 */ /* 0x000fe20008000000 */
[----:B------:R-:W-:Y:S02]  /*4cb0*/  UPRMT UR7, UR52, 0x654, UR33 ;  /* 0x0000065434077896 */ /* 0x000fe40008000021 */
        /* <DEDUP_REMOVED lines=11> */
.L_x_205:
        /* <DEDUP_REMOVED lines=10> */
[----:B------:R-:W-:Y:S02]  /*4e10*/  UMOV UR28, UR36 ;  /* 0x00000024001c7c82 */ /* 0x000fe40008000000 */
[----:B------:R-:W-:Y:S01]  /*4e20*/  IMAD.U32 R8, RZ, RZ, UR5 ;  /* 0x00000005ff087e24 */ /* 0x000fe2000f8e00ff */
[----:B------:R-:W-:Y:S01]  /*4e30*/  UPRMT UR29, UR52, 0x654, UR25 ;  /* 0x00000654341d7896 */ /* 0x000fe20008000019 */
        /* <DEDUP_REMOVED lines=10> */
.L_x_207:
        /* <DEDUP_REMOVED lines=16> */
[----:B------:R-:W-:Y:S02]  /*4fe0*/  SHF.L.U32 R9, RZ, 0x1f, RZ ;  /* 0x0000001fff097819 */ /* 0x000fe400000006ff */
[----:B------:R-:W-:Y:S05]  /*4ff0*/  @!P1 IADD3 R8, P0, PT, R16, 0x580, RZ ;  /* 0x0000058010089810 */ /* 0x000fea0007f1e0ff */
[----:B------:R-:W-:Y:S04]  /*5000*/  @!P1 IMAD.X R6, RZ, RZ, R17, P0 ;  /* 0x000000ffff069224 */ /* 0x000fe800000e0611 */
[----:B------:R1:W-:Y:S01]  /*5010*/  @!UP0 UTMALDG.3D [UR16], [UR4], desc[UR8] ;  /* 0x00000810040085b4 */ /* 0x0003e20008011000 */
[----:B------:R1:W-:Y:S01]  /*5020*/  @!P1 SYNCS.ARRIVE.TRANS64.RED.A0TR RZ, [UR21+0x48], R0 ;  /* 0x00004800ffff99a7 */ /* 0x0003e20008300415 */
[----:B------:R-:W-:Y:S01]  /*5030*/  SYNCS.ARRIVE.TRANS64.RED.A1T0 RZ, [UR24], RZ ;  /* 0x000000ffffff79a7 */ /* 0x000fe20008100418 */
[----:B------:R-:W2:Y:S02]  /*5040*/  SYNCS.PHASECHK.TRANS64.TRYWAIT P2, [UR21+0x50], R9 ;  /* 0x00005009ff0075a7 */ /* 0x000ea40008041115 */
[----:B-12---:R-:W-:Y:S05]  /*5050*/  @!P2 BRA `(.L_x_84) ;  /* 0x0000006c00c8a947 */ /* 0x006fea0003800000 */
.L_x_209:
[----:B------:R-:W-:Y:S01]  /*5060*/  @!P1 R2UR UR5, R8 ;  /* 0x00000000080592ca */ /* 0x000fe200000e0000 */
[----:B------:R-:W-:Y:S01]  /*5070*/  VOTEU.ALL UP0, P1 ;  /* 0x0000000000ff7886 */ /* 0x000fe20000800000 */
[----:B------:R-:W-:Y:S01]  /*5080*/  @!P1 R2UR UR4, R6 ;  /* 0x00000000060492ca */ /* 0x000fe200000e0000 */
[----:B-1----:R-:W-:Y:S01]  /*5090*/  @!P1 IMAD.MOV.U32 R0, RZ, RZ, 0x2000 ;  /* 0x00002000ff009424 */ /* 0x002fe200078e00ff */
[----:B------:R-:W-:Y:S01]  /*50a0*/  UMOV UR18, 0x0 ;  /* 0x0000000000127882 */ /* 0x000fe20000000000 */
[----:B------:R-:W-:Y:S01]  /*50b0*/  UMOV UR19, 0x10000000 ;  /* 0x1000000000137882 */ /* 0x000fe20000000000 */
[----:B------:R-:W-:Y:S01]  /*50c0*/  @!UP0 UIADD3 UR10, UPT, UPT, UR42, 0x40, URZ ;  /* 0x000000402a0a8890 */ /* 0x000fe2000fffe0ff */
[----:B------:R-:W-:Y:S01]  /*50d0*/  @!P1 IADD3 R8, P0, PT, R16, 0x580, RZ ;  /* 0x0000058010089810 */ /* 0x000fe20007f1e0ff */
[----:B------:R-:W-:Y:S01]  /*50e0*/  @!UP0 UIADD3 UR8, UPT, UPT, UR21, 0x200, URZ ;  /* 0x0000020015088890 */ /* 0x000fe2000fffe0ff */
[----:B------:R-:W-:Y:S01]  /*50f0*/  VOTEU.ALL UP0, P1 ;  /* 0x0000000000ff7886 */ /* 0x000fe20000800000 */
[----:B------:R-:W-:Y:S01]  /*5100*/  UMOV UR9, UR41 ;  /* 0x0000002900097c82 */ /* 0x000fe20008000000 */
[----:B------:R-:W-:Y:S02]  /*5110*/  UMOV UR11, UR43 ;  /* 0x0000002b000b7c82 */ /* 0x000fe40008000000 */
[----:B------:R-:W-:Y:S01]  /*5120*/  IMAD.U32 R18, RZ, RZ, UR5 ;  /* 0x00000005ff127e24 */ /* 0x000fe2000f8e00ff */
[----:B------:R-:W-:Y:S01]  /*5130*/  UMOV UR12, UR36 ;  /* 0x00000024000c7c82 */ /* 0x000fe20008000000 */
[----:B------:R-:W-:Y:S02]  /*5140*/  IMAD.U32 R19, RZ, RZ, UR4 ;  /* 0x00000004ff137e24 */ /* 0x000fe4000f8e00ff */
[----:B------:R-:W-:Y:S01]  /*5150*/  @!P1 IMAD.X R6, RZ, RZ, R17, P0 ;  /* 0x000000ffff069224 */ /* 0x000fe200000e0611 */
[----:B------:R-:W-:Y:S02]  /*5160*/  @!P1 R2UR UR4, R18 ;  /* 0x00000000120492ca */ /* 0x000fe400000e0000 */
[----:B------:R-:W-:Y:S11]  /*5170*/  @!P1 R2UR UR5, R19 ;  /* 0x00000000130592ca */ /* 0x000ff600000e0000 */
[----:B------:R-:W-:Y:S02]  /*5180*/  @!UPT UIADD3 URZ, UPT, UPT, URZ, URZ, URZ ;  /* 0x000000fffffff290 */ /* 0x000fe4000fffe0ff */
[----:B------:R1:W-:Y:S01]  /*5190*/  @!UP0 UTMALDG.3D [UR8], [UR4], desc[UR18] ;  /* 0x00001208040085b4 */ /* 0x0003e20008011000 */
[----:B------:R1:W-:Y:S01]  /*51a0*/  @!P1 SYNCS.ARRIVE.TRANS64.RED.A0TR RZ, [UR21+0x30], R0 ;  /* 0x00003000ffff99a7 */ /* 0x0003e20008300415 */
[----:B------:R-:W-:Y:S01]  /*51b0*/  SYNCS.ARRIVE.TRANS64.RED.A1T0 RZ, [UR6], RZ ;  /* 0x000000ffffff79a7 */ /* 0x000fe20008100406 */
[----:B------:R-:W2:Y:S02]  /*51c0*/  SYNCS.PHASECHK.TRANS64.TRYWAIT P2, [UR21+0x58], R9 ;  /* 0x00005809ff0075a7 */ /* 0x000ea40008041115 */
[----:B-12---:R-:W-:Y:S05]  /*51d0*/  @!P2 BRA `(.L_x_85) ;  /* 0x0000006c0080a947 */ /* 0x006fea0003800000 */
.L_x_211:
        /* <DEDUP_REMOVED lines=24> */
.L_x_213:
[----:B------:R-:W-:Y:S01]  /*5360*/  @!P1 R2UR UR5, R8 ;  /* 0x00000000080592ca */ /* 0x000fe200000e0000 */
[----:B------:R-:W-:Y:S01]  /*5370*/  VOTEU.ALL UP0, P1 ;  /* 0x0000000000ff7886 */ /* 0x000fe20000800000 */
[----:B------:R-:W-:Y:S01]  /*5380*/  @!P1 R2UR UR4, R6 ;  /* 0x00000000060492ca */ /* 0x000fe200000e0000 */
[----:B-1----:R-:W-:Y:S01]  /*5390*/  @!P1 IMAD.MOV.U32 R0, RZ, RZ, 0x2000 ;  /* 0x00002000ff009424 */ /* 0x002fe200078e00ff */
[----:B------:R-:W-:Y:S01]  /*53a0*/  UMOV UR6, 0x0 ;  /* 0x0000000000067882 */ /* 0x000fe20000000000 */
[----:B------:R-:W-:Y:S01]  /*53b0*/  UMOV UR7, 0x10000000 ;  /* 0x1000000000077882 */ /* 0x000fe20000000000 */
[----:B------:R-:W-:Y:S01]  /*53c0*/  @!UP0 UIADD3 UR10, UPT, UPT, UR42, 0x60, URZ ;  /* 0x000000602a0a8890 */ /* 0x000fe2000fffe0ff */
[----:B------:R-:W-:Y:S01]  /*53d0*/  VIADD R14, R14, 0x1 ;  /* 0x000000010e0e7836 */ /* 0x000fe20000000000 */
[----:B------:R-:W-:Y:S01]  /*53e0*/  @!UP0 UIADD3 UR8, UPT, UPT, UR21, 0x4200, URZ ;  /* 0x0000420015088890 */ /* 0x000fe2000fffe0ff */
[----:B------:R-:W-:Y:S01]  /*53f0*/  VOTEU.ALL UP0, P1 ;  /* 0x0000000000ff7886 */ /* 0x000fe20000800000 */
[----:B------:R-:W-:Y:S01]  /*5400*/  UMOV UR9, UR25 ;  /* 0x0000001900097c82 */ /* 0x000fe20008000000 */
[----:B------:R-:W-:Y:S02]  /*5410*/  UMOV UR11, UR43 ;  /* 0x0000002b000b7c82 */ /* 0x000fe40008000000 */
[----:B------:R-:W-:Y:S01]  /*5420*/  IMAD.U32 R18, RZ, RZ, UR5 ;  /* 0x00000005ff127e24 */ /* 0x000fe2000f8e00ff */
[----:B------:R-:W-:Y:S01]  /*5430*/  UMOV UR12, UR36 ;  /* 0x00000024000c7c82 */ /* 0x000fe20008000000 */
[----:B------:R-:W-:Y:S03]  /*5440*/  IMAD.U32 R19, RZ, RZ, UR4 ;  /* 0x00000004ff137e24 */ /* 0x000fe6000f8e00ff */
        /* <DEDUP_REMOVED lines=8> */
.L_x_215:
[----:B------:R-:W-:Y:S01]  /*54d0*/  @!P1 IADD3 R6, P0, PT, R16, 0x580, RZ ;  /* 0x0000058010069810 */ /* 0x000fe20007f1e0ff */
[----:B------:R-:W-:Y:S01]  /*54e0*/  VOTEU.ALL UP0, P1 ;  /* 0x0000000000ff7886 */ /* 0x000fe20000800000 */
[----:B------:R-:W-:Y:S01]  /*54f0*/  UMOV UR6, 0x0 ;  /* 0x0000000000067882 */ /* 0x000fe20000000000 */
[----:B------:R-:W-:Y:S01]  /*5500*/  UMOV UR7, 0x10000000 ;  /* 0x1000000000077882 */ /* 0x000fe20000000000 */
[----:B------:R-:W-:Y:S01]  /*5510*/  @!P1 R2UR UR5, R6 ;  /* 0x00000000060592ca */ /* 0x000fe200000e0000 */
[----:B-1----:R-:W-:Y:S01]  /*5520*/  @!P1 IMAD.X R0, RZ, RZ, R17, P0 ;  /* 0x000000ffff009224 */ /* 0x002fe200000e0611 */
[----:B------:R-:W-:Y:S01]  /*5530*/  @!UP0 UIADD3 UR10, UPT, UPT, UR42, 0x70, URZ ;  /* 0x000000702a0a8890 */ /* 0x000fe2000fffe0ff */
[----:B------:R-:W-:Y:S01]  /*5540*/  R2UR UR18, R54 ;  /* 0x00000000361272ca */ /* 0x000fe200000e0000 */
[----:B------:R-:W-:Y:S01]  /*5550*/  @!UP0 UIADD3 UR8, UPT, UPT, UR21, 0x6200, URZ ;  /* 0x0000620015088890 */ /* 0x000fe2000fffe0ff */
[----:B------:R-:W-:Y:S01]  /*5560*/  R2UR UR16, R55 ;  /* 0x00000000371072ca */ /* 0x000fe200000e0000 */
[----:B------:R-:W-:Y:S01]  /*5570*/  VOTEU.ALL UP0, P1 ;  /* 0x0000000000ff7886 */ /* 0x000fe20000800000 */
[----:B------:R-:W-:Y:S01]  /*5580*/  @!P1 R2UR UR4, R0 ;  /* 0x00000000000492ca */ /* 0x000fe200000e0000 */
[----:B------:R-:W-:Y:S01]  /*5590*/  UMOV UR9, UR17 ;  /* 0x0000001100097c82 */ /* 0x000fe20008000000 */
[----:B------:R-:W-:Y:S01]  /*55a0*/  UMOV UR11, UR43 ;  /* 0x0000002b000b7c82 */ /* 0x000fe20008000000 */
[----:B------:R-:W-:Y:S01]  /*55b0*/  UMOV UR12, UR36 ;  /* 0x00000024000c7c82 */ /* 0x000fe20008000000 */
[C---:B------:R-:W-:Y:S01]  /*55c0*/  ISETP.NE.AND P0, PT, R14.reuse, 0x2, PT ;  /* 0x000000020e00780c */ /* 0x040fe20003f05270 */
[----:B------:R-:W-:Y:S01]  /*55d0*/  UPLOP3.LUT UP1, UPT, UPT, UPT, UPT, 0x80, 0x8 ;  /* 0x000000000008789c */ /* 0x000fe20003f2f070 */
[----:B------:R-:W-:Y:S01]  /*55e0*/  IMAD.U32 R8, RZ, RZ, UR5 ;  /* 0x00000005ff087e24 */ /* 0x000fe2000f8e00ff */
[----:B------:R-:W-:Y:S01]  /*55f0*/  UMOV UR36, UR30 ;  /* 0x0000001e00247c82 */ /* 0x000fe20008000000 */
[----:B------:R-:W-:Y:S01]  /*5600*/  SEL R0, RZ, 0x1, P0 ;  /* 0x00000001ff007807 */ /* 0x000fe20000000000 */
[----:B------:R-:W-:Y:S01]  /*5610*/  UIADD3 UR20, UPT, UPT, UR13, UR18, URZ ;  /* 0x000000120d147290 */ /* 0x000fe2000fffe0ff */
[----:B------:R-:W-:Y:S01]  /*5620*/  SEL R14, R14, RZ, P0 ;  /* 0x000000ff0e0e7207 */ /* 0x000fe20000000000 */
[----:B------:R-:W-:Y:S01]  /*5630*/  UIADD3 UR16, UPT, UPT, UR14, UR16, URZ ;  /* 0x000000100e107290 */ /* 0x000fe2000fffe0ff */
[----:B------:R-:W-:Y:S01]  /*5640*/  LOP3.LUT R13, R13, R0, RZ, 0x3c, !PT ;  /* 0x000000000d0d7212 */ /* 0x000fe200078e3cff */
[----:B------:R-:W-:Y:S01]  /*5650*/  IMAD.U32 R9, RZ, RZ, UR4 ;  /* 0x00000004ff097e24 */ /* 0x000fe2000f8e00ff */
[----:B------:R-:W-:Y:S04]  /*5660*/  @!P1 R2UR UR4, R8 ;  /* 0x00000000080492ca */ /* 0x000fe800000e0000 */
[----:B------:R-:W-:Y:S11]  /*5670*/  @!P1 R2UR UR5, R9 ;  /* 0x00000000090592ca */ /* 0x000ff600000e0000 */
[----:B------:R-:W-:Y:S02]  /*5680*/  @!UPT UIADD3 URZ, UPT, UPT, URZ, URZ, URZ ;  /* 0x000000fffffff290 */ /* 0x000fe4000fffe0ff */
[----:B------:R2:W-:Y:S01]  /*5690*/  @!UP0 UTMALDG.3D [UR8], [UR4], desc[UR6] ;  /* 0x00000608040085b4 */ /* 0x0005e20008011000 */
[----:B------:R2:W-:Y:S01]  /*56a0*/  @!P1 SYNCS.ARRIVE.TRANS64.RED.A0TR RZ, [UR21+0x48], R7 ;  /* 0x00004807ffff99a7 */ /* 0x0005e20008300415 */
[----:B------:R-:W-:Y:S01]  /*56b0*/  SYNCS.ARRIVE.TRANS64.RED.A1T0 RZ, [UR24], RZ ;  /* 0x000000ffffff79a7 */ /* 0x000fe20008100418 */
[----:B------:R-:W-:Y:S05]  /*56c0*/  BRA.U UP2, `(.L_x_88) ;  /* 0xffffffe902f07547 */ /* 0x000fea000b83ffff */
[----:B------:R-:W1:Y:S02]  /*56d0*/  SYNCS.PHASECHK.TRANS64.TRYWAIT P0, [UR21+0x50], R10 ;  /* 0x0000500aff0075a7 */ /* 0x000e640008001115 */
[----:B-1----:R-:W-:Y:S05]  /*56e0*/  @!P0 BRA `(.L_x_89) ;  /* 0x0000006800848947 */ /* 0x002fea0003800000 */
.L_x_217:
[----:B------:R-:W3:Y:S02]  /*56f0*/  SYNCS.PHASECHK.TRANS64.TRYWAIT P0, [UR21+0x58], R10 ;  /* 0x0000580aff0075a7 */ /* 0x000ee40008001115 */
[----:B---3--:R-:W-:Y:S05]  /*5700*/  @!P0 BRA `(.L_x_90) ;  /* 0x0000006800948947 */ /* 0x008fea0003800000 */
.L_x_219:
[----:B------:R-:W3:Y:S01]  /*5710*/  SYNCS.PHASECHK.TRANS64.TRYWAIT P0, [UR21+0x60], R10 ;  /* 0x0000600aff0075a7 */ /* 0x000ee20008001115 */
[----:B-1----:R-:W-:Y:S01]  /*5720*/  HFMA2 R0, -RZ, RZ, 0, 5.9604644775390625e-08 ;  /* 0x00000001ff007431 */ /* 0x002fe200000001ff */
[----:B---3--:R-:W-:Y:S06]  /*5730*/  @!P0 BRA `(.L_x_91) ;  /* 0x0000006800a08947 */ /* 0x008fec0003800000 */
.L_x_221:
[----:B-1----:R-:W-:Y:S02]  /*5740*/  MOV R2, UR21 ;  /* 0x0000001500027c02 */ /* 0x002fe40008000f00 */
[----:B------:R-:W-:-:S07]  /*5750*/  SHF.L.U32 R0, R0, 0x1f, RZ ;  /* 0x0000001f00007819 */ /* 0x000fce00000006ff */
.L_x_92:
[----:B-1----:R1:W3:Y:S02]  /*5760*/  SYNCS.PHASECHK.TRANS64.TRYWAIT P0, [R2+URZ+0x68], R0 ;  /* 0x00006800020075a7 */ /* 0x0022e400080011ff */
[----:B---3--:R-:W-:Y:S05]  /*5770*/  @!P0 NANOSLEEP.SYNCS 0x989680 ;  /* 0x009896800000895d */ /* 0x008fea0003900000 */
[----:B------:R-:W3:Y:S02]  /*5780*/  @!P0 SYNCS.PHASECHK.TRANS64 P0, [R2+URZ+0x68], R0 ;  /* 0x00006800020085a7 */ /* 0x000ee400080010ff */
[----:B--23--:R-:W-:Y:S05]  /*5790*/  @P0 EXIT ;  /* 0x000000000000094d */ /* 0x00cfea0003800000 */
[----:B------:R-:W-:Y:S05]  /*57a0*/  BRA `(.L_x_92) ;  /* 0xfffffffc00ec7947 */ /* 0x000fea000383ffff */
.L_x_73:
[----:B------:R-:W-:-:S06]  /*57b0*/  UISETP.GE.AND UP0, UPT, UR17, 0x4, UPT ;  /* 0x000000041100788c */ /* 0x000fcc000bf06270 */
[----:B------:R-:W-:-:S13]  /*57c0*/  PLOP3.LUT P0, PT, PT, PT, UP0, 0x80, 0x8 ;  /* 0x000000000008781c */ /* 0x000fda0003f0f008 */
[----:B------:R-:W-:Y:S05]  /*57d0*/  @!P0 EXIT ;  /* 0x000000000000894d */ /* 0x000fea0003800000 */
[----:B------:R-:W-:Y:S01]  /*57e0*/  BAR.SYNC.DEFER_BLOCKING 0x6, 0xa0 ;  /* 0x0182800000007b1d */ /* 0x000fe20000010000 */
[C---:B------:R-:W-:Y:S01]  /*57f0*/  IMAD.SHL.U32 R2, R66.reuse, 0x10, RZ ;  /* 0x0000001042027824 */ /* 0x040fe200078e00ff */
[C---:B------:R-:W-:Y:S01]  /*5800*/  SHF.L.U32 R23, R66.reuse, 0x10, RZ ;  /* 0x0000001042177819 */ /* 0x040fe200000006ff */
[C---:B------:R-:W-:Y:S01]  /*5810*/  IMAD.SHL.U32 R65, R66.reuse, 0x2, RZ ;  /* 0x0000000242417824 */ /* 0x040fe200078e00ff */
[----:B------:R-:W-:Y:S01]  /*5820*/  LOP3.LUT R67, R66, 0x60, RZ, 0xc0, !PT ;  /* 0x0000006042437812 */ /* 0x000fe200078ec0ff */
[----:B------:R-:W-:Y:S01]  /*5830*/  HFMA2 R61, -RZ, RZ, 0, 0 ;  /* 0x00000000ff3d7431 */ /* 0x000fe200000001ff */
[----:B------:R-:W-:Y:S02]  /*5840*/  UMOV UR43, 0x400 ;  /* 0x00000400002b7882 */ /* 0x000fe40000000000 */
[----:B------:R-:W1:Y:S01]  /*5850*/  LDC.64 R50, c[0x0][0x8b0] ;  /* 0x00022c00ff327b82 */ /* 0x000e620000000a00 */
[----:B------:R-:W-:Y:S01]  /*5860*/  ULEA UR43, UR52, UR43, 0x18 ;  /* 0x0000002b342b7291 */ /* 0x000fe2000f8ec0ff */
[----:B------:R-:W-:Y:S01]  /*5870*/  LOP3.LUT R3, R2, 0x60, RZ, 0xc0, !PT ;  /* 0x0000006002037812 */ /* 0x000fe200078ec0ff */
[----:B------:R-:W2:Y:S01]  /*5880*/  LDCU.64 UR6, c[0x0][0x890] ;  /* 0x00011200ff0677ac */ /* 0x000ea20008000a00 */
[C---:B------:R-:W-:Y:S01]  /*5890*/  LOP3.LUT R64, R66.reuse, 0x2, RZ, 0xc0, !PT ;  /* 0x0000000242407812 */ /* 0x040fe200078ec0ff */
[----:B------:R-:W-:Y:S01]  /*58a0*/  IMAD.MOV.U32 R22, RZ, RZ, RZ ;  /* 0x000000ffff167224 */ /* 0x000fe200078e00ff */
[----:B------:R-:W-:Y:S01]  /*58b0*/  LOP3.LUT R65, R3, 0xc, R65, 0xf8, !PT ;  /* 0x0000000c03417812 */ /* 0x000fe200078ef841 */
[----:B------:R-:W-:Y:S01]  /*58c0*/  UIADD3 UR4, UPT, UPT, UR43, 0x200, URZ ;  /* 0x000002002b047890 */ /* 0x000fe2000fffe0ff */
[----:B------:R-:W3:Y:S01]  /*58d0*/  LDC.64 R48, c[0x0][0x8a8] ;  /* 0x00022a00ff307b82 */ /* 0x000ee20000000a00 */
[----:B------:R-:W-:Y:S01]  /*58e0*/  LOP3.LUT R23, R23, 0x600000, RZ, 0xc0, !PT ;  /* 0x0060000017177812 */ /* 0x000fe200078ec0ff */
[----:B------:R-:W-:Y:S01]  /*58f0*/  IMAD.MOV.U32 R59, RZ, RZ, RZ ;  /* 0x000000ffff3b7224 */ /* 0x000fe200078e00ff */
[----:B------:R-:W-:Y:S01]  /*5900*/  LOP3.LUT R65, R65, 0x790, R2, 0xf8, !PT ;  /* 0x0000079041417812 */ /* 0x000fe200078ef802 */
[----:B------:R-:W4:Y:S01]  /*5910*/  LDCU UR63, c[0x0][0x370] ;  /* 0x00006e00ff3f77ac */ /* 0x000f220008000800 */
[----:B------:R-:W-:Y:S01]  /*5920*/  IMAD.U32 R57, RZ, RZ, UR4 ;  /* 0x00000004ff397e24 */ /* 0x000fe2000f8e00ff */
[----:B------:R-:W-:-:S02]  /*5930*/  LOP3.LUT R66, R66, 0x4, RZ, 0xc0, !PT ;  /* 0x0000000442427812 */ /* 0x000fc400078ec0ff */
[----:B------:R-:W-:Y:S01]  /*5940*/  MOV R62, RZ ;  /* 0x000000ff003e7202 */ /* 0x000fe20000000f00 */
[----:B------:R-:W4:Y:S01]  /*5950*/  LDS R0, [UR43+0x130] ;  /* 0x0001302bff007984 */ /* 0x000f220008000800 */
[----:B------:R-:W-:Y:S01]  /*5960*/  LEA R65, R65, R57, 0x2 ;  /* 0x0000003941417211 */ /* 0x000fe200078e10ff */
[----:B------:R-:W1:Y:S01]  /*5970*/  LDCU.64 UR54, c[0x0][0x348] ;  /* 0x00006900ff3677ac */ /* 0x000e620008000a00 */
[----:B--2---:R-:W-:Y:S01]  /*5980*/  IMAD.U32 R69, RZ, RZ, UR6 ;  /* 0x00000006ff457e24 */ /* 0x004fe2000f8e00ff */
[----:B------:R-:W-:Y:S02]  /*5990*/  MOV R68, UR7 ;  /* 0x0000000700447c02 */ /* 0x000fe40008000f00 */
[--C-:B------:R-:W-:Y:S01]  /*59a0*/  IMAD R64, R64, -0x10, R65.reuse ;  /* 0xfffffff040407824 */ /* 0x100fe200078e0241 */
[----:B------:R-:W2:Y:S01]  /*59b0*/  LDCU UR42, c[0x0][0xb0c] ;  /* 0x00016180ff2a77ac */ /* 0x000ea20008000800 */
[----:B------:R-:W-:Y:S01]  /*59c0*/  IMAD R63, R66, -0x10, R65 ;  /* 0xfffffff0423f7824 */ /* 0x000fe200078e0241 */
[----:B------:R-:W1:Y:S01]  /*59d0*/  LDCU UR39, c[0x0][0xb30] ;  /* 0x00016600ff2777ac */ /* 0x000e620008000800 */
[----:B------:R-:W1:Y:S01]  /*59e0*/  LDCU.64 UR60, c[0x0][0x888] ;  /* 0x00011100ff3c77ac */ /* 0x000e620008000a00 */
[----:B------:R-:W1:Y:S01]  /*59f0*/  LDCU.64 UR40, c[0x0][0xb28] ;  /* 0x00016500ff2877ac */ /* 0x000e620008000a00 */
[----:B------:R-:W1:Y:S01]  /*5a00*/  LDCU.128 UR56, c[0x0][0xb10] ;  /* 0x00016200ff3877ac */ /* 0x000e620008000c00 */
[----:B------:R-:W1:Y:S01]  /*5a10*/  LDCU UR62, c[0x0][0x374] ;  /* 0x00006e80ff3e77ac */ /* 0x000e620008000800 */
[----:B------:R-:W-:Y:S01]  /*5a20*/  UMOV UR53, URZ ;  /* 0x000000ff00357c82 */ /* 0x000fe20008000000 */
[----:B------:R-:W-:Y:S01]  /*5a30*/  UMOV UR47, URZ ;  /* 0x000000ff002f7c82 */ /* 0x000fe20008000000 */
[----:B-1234-:R-:W-:-:S07]  /*5a40*/  IMAD.IADD R23, R0, 0x1, R23 ;  /* 0x0000000100177824 */ /* 0x01efce00078e0217 */
.L_x_168:
[----:B------:R-:W-:Y:S02]  /*5a50*/  LEA R0, R59, UR43, 0x3 ;  /* 0x0000002b3b007c11 */ /* 0x000fe4000f8e18ff */
[----:B------:R-:W-:Y:S02]  /*5a60*/  SHF.L.U32 R2, R61, 0x1f, RZ ;  /* 0x0000001f3d027819 */ /* 0x000fe400000006ff */
[----:B-1----:R-:W-:Y:S02]  /*5a70*/  LEA R4, R59, UR43, 0x4 ;  /* 0x0000002b3b047c11 */ /* 0x002fe4000f8e20ff */
[----:B------:R-:W1:Y:S02]  /*5a80*/  SYNCS.PHASECHK.TRANS64.TRYWAIT P0, [R0+URZ+0x80], R2 ;  /* 0x00008002000075a7 */ /* 0x000e6400080011ff */
[----:B-1-3--:R-:W-:Y:S05]  /*5a90*/  @!P0 BRA `(.L_x_93) ;  /* 0x0000006400e08947 */ /* 0x00afea0003800000 */
.L_x_222:
[----:B------:R-:W-:Y:S01]  /*5aa0*/  R2UR UR7, R70 ;  /* 0x00000000460772ca */ /* 0x000fe200000e0000 */
[----:B------:R-:W2:Y:S01]  /*5ab0*/  LDS.128 R4, [R4+0x110] ;  /* 0x0001100004047984 */ /* 0x000ea20000000c00 */
[----:B-1----:R-:W-:Y:S01]  /*5ac0*/  VIADD R0, R0, 0x90 ;  /* 0x0000009000007836 */ /* 0x002fe20000000000 */
[----:B------:R-:W-:Y:S04]  /*5ad0*/  UISETP.GE.AND UP0, UPT, UR45, 0x1, UPT ;  /* 0x000000012d00788c */ /* 0x000fe8000bf06270 */
[----:B------:R-:W-:Y:S01]  /*5ae0*/  PRMT R0, RZ, 0x654, R0 ;  /* 0x00000654ff007816 */ /* 0x000fe20000000000 */
[----:B------:R-:W-:Y:S01]  /*5af0*/  @!PT LDS RZ, [RZ] ;  /* 0x00000000fffff984 */ /* 0x000fe20000000800 */
[----:B------:R-:W-:Y:S01]  /*5b00*/  @!PT LDS RZ, [RZ] ;  /* 0x00000000fffff984 */ /* 0x000fe20000000800 */
[----:B------:R-:W-:Y:S01]  /*5b10*/  @!PT LDS RZ, [RZ] ;  /* 0x00000000fffff984 */ /* 0x000fe20000000800 */
[----:B------:R-:W-:Y:S01]  /*5b20*/  @!PT LDS RZ, [RZ] ;  /* 0x00000000fffff984 */ /* 0x000fe20000000800 */
[----:B------:R1:W-:Y:S06]  /*5b30*/  MEMBAR.ALL.CTA ;  /* 0x0000000000007992 */ /* 0x0003ec0000008000 */
[----:B-1----:R-:W1:Y:S02]  /*5b40*/  FENCE.VIEW.ASYNC.S ;  /* 0x00000000000073c6 */ /* 0x002e640000000000 */
[----:B-1----:R1:W-:Y:S01]  /*5b50*/  SYNCS.ARRIVE.TRANS64.RED.A1T0 RZ, [R0+URZ], RZ ;  /* 0x000000ff00ff79a7 */ /* 0x0023e200081004ff */
[----:B--2---:R-:W-:Y:S11]  /*5b60*/  LOP3.LUT P0, RZ, R6, 0x1, RZ, 0xc0, !PT ;  /* 0x0000000106ff7812 */ /* 0x004ff6000780c0ff */
[----:B------:R-:W-:Y:S02]  /*5b70*/  @!UPT UIADD3 URZ, UPT, UPT, URZ, URZ, URZ ;  /* 0x000000fffffff290 */ /* 0x000fe4000fffe0ff */
[----:B------:R-:W-:Y:S01]  /*5b80*/  VOTEU.ANY UP1, P0 ;  /* 0x0000000000ff7886 */ /* 0x000fe20000020100 */
[----:B------:R-:W-:Y:S01]  /*5b90*/  PLOP3.LUT P0, PT, PT, PT, UP1, 0x80, 0x8 ;  /* 0x000000000008781c */ /* 0x000fe20003f0f018 */
[----:B------:R-:W-:Y:S06]  /*5ba0*/  UP2UR UR4, UPR, URZ, 0x2 ;  /* 0x00000002ff047883 */ /* 0x000fec0008000000 */
[----:B------:R-:W-:Y:S06]  /*5bb0*/  IMAD.U32 R71, RZ, RZ, UR4 ;  /* 0x00000004ff477e24 */ /* 0x000fec000f8e00ff */
[----:B------:R-:W-:Y:S02]  /*5bc0*/  @P0 SHF.R.U32.HI R2, RZ, 0x10, R5 ;  /* 0x00000010ff020819 */ /* 0x000fe40000011605 */
[----:B------:R-:W-:Y:S02]  /*5bd0*/  @P0 MOV R3, R4 ;  /* 0x0000000400030202 */ /* 0x000fe40000000f00 */
[----:B------:R-:W-:Y:S02]  /*5be0*/  @P0 R2UR UR4, R2 ;  /* 0x00000000020402ca */ /* 0x000fe400000e0000 */
[----:B------:R-:W-:Y:S02]  /*5bf0*/  @P0 LOP3.LUT R4, R5, 0xffff, RZ, 0xc0, !PT ;  /* 0x0000ffff05040812 */ /* 0x000fe400078ec0ff */
[----:B------:R-:W-:Y:S02]  /*5c00*/  @P0 R2UR UR6, R3 ;  /* 0x00000000030602ca */ /* 0x000fe400000e0000 */
[----:B------:R-:W-:Y:S07]  /*5c10*/  @P0 R2UR UR5, R4 ;  /* 0x00000000040502ca */ /* 0x000fee00000e0000 */
[----:B------:R-:W-:Y:S02]  /*5c20*/  @UP1 UMOV UR7, UR4 ;  /* 0x0000000400071c82 */ /* 0x000fe40008000000 */
[----:B------:R-:W-:Y:S02]  /*5c30*/  IMAD.U32 R70, RZ, RZ, UR7 ;  /* 0x00000007ff467e24 */ /* 0x000fe4000f8e00ff */
[----:B------:R-:W-:Y:S02]  /*5c40*/  @UP1 UMOV UR38, UR6 ;  /* 0x0000000600261c82 */ /* 0x000fe40008000000 */
[----:B------:R-:W-:Y:S01]  /*5c50*/  @UP1 UMOV UR37, UR5 ;  /* 0x0000000500251c82 */ /* 0x000fe20008000000 */
[----:B-1----:R-:W-:Y:S05]  /*5c60*/  BRA.U !UP0, `(.L_x_94) ;  /* 0x0000000108cc7547 */ /* 0x002fea000b800000 */
[----:B------:R-:W1:Y:S01]  /*5c70*/  LDCU UR12, c[0x0][0xb20] ;  /* 0x00016400ff0c77ac */ /* 0x000e620008000800 */
[----:B------:R-:W-:Y:S02]  /*5c80*/  UIMAD.WIDE.U32 UR4, UR62, UR59, URZ ;  /* 0x0000003b3e0472a5 */ /* 0x000fe4000f8e00ff */
[----:B------:R-:W-:Y:S02]  /*5c90*/  UIMAD.WIDE.U32 UR6, UR63, UR56, URZ ;  /* 0x000000383f0672a5 */ /* 0x000fe4000f8e00ff */
[----:B------:R-:W-:Y:S02]  /*5ca0*/  UISETP.NE.AND UP0, UPT, UR58, 0x1, UPT ;  /* 0x000000013a00788c */ /* 0x000fe4000bf05270 */
[----:B------:R-:W-:Y:S02]  /*5cb0*/  UIMAD.WIDE.U32 UR8, UR37, UR59, URZ ;  /* 0x0000003b250872a5 */ /* 0x000fe4000f8e00ff */
[----:B------:R-:W-:Y:S02]  /*5cc0*/  UIMAD.WIDE.U32 UR10, UR38, UR56, URZ ;  /* 0x00000038260a72a5 */ /* 0x000fe4000f8e00ff */
[----:B------:R-:W-:Y:S02]  /*5cd0*/  UISETP.NE.AND UP1, UPT, UR42, 0x1, UPT ;  /* 0x000000012a00788c */ /* 0x000fe4000bf25270 */
[----:B------:R-:W-:Y:S01]  /*5ce0*/  UISETP.NE.AND UP2, UPT, UR45, 0x1, UPT ;  /* 0x000000012d00788c */ /* 0x000fe2000bf45270 */
[----:B------:R-:W-:Y:S02]  /*5cf0*/  UMOV UR4, UR5 ;  /* 0x0000000500047c82 */ /* 0x000fe40008000000 */
[----:B-1----:R-:W-:Y:S03]  /*5d00*/  USHF.R.U32.HI UR5, URZ, UR12, UR4 ;  /* 0x0000000cff057299 */ /* 0x002fe60008011604 */
[----:B------:R-:W-:Y:S02]  /*5d10*/  UMOV UR4, UR7 ;  /* 0x0000000700047c82 */ /* 0x000fe40008000000 */
[----:B------:R-:W-:Y:S02]  /*5d20*/  USHF.R.U32.HI UR7, URZ, UR57, UR4 ;  /* 0x00000039ff077299 */ /* 0x000fe40008011604 */
[----:B------:R-:W-:Y:S02]  /*5d30*/  USEL UR4, UR62, UR5, !UP0 ;  /* 0x000000053e047287 */ /* 0x000fe4000c000000 */
[----:B------:R-:W-:Y:S01]  /*5d40*/  USEL UR7, UR63, UR7, !UP1 ;  /* 0x000000073f077287 */ /* 0x000fe2000c800000 */
[----:B------:R-:W-:Y:S01]  /*5d50*/  UMOV UR5, UR9 ;  /* 0x0000000900057c82 */ /* 0x000fe20008000000 */
[----:B------:R-:W-:Y:S02]  /*5d60*/  UIMAD.WIDE.U32 UR8, UR4, UR40, URZ ;  /* 0x00000028040872a5 */ /* 0x000fe4000f8e00ff */
[----:B------:R-:W-:Y:S03]  /*5d70*/  USHF.R.U32.HI UR6, URZ, UR12, UR5 ;  /* 0x0000000cff067299 */ /* 0x000fe60008011605 */
[----:B------:R-:W-:Y:S01]  /*5d80*/  UMOV UR5, UR11 ;  /* 0x0000000b00057c82 */ /* 0x000fe20008000000 */
[----:B------:R-:W-:Y:S02]  /*5d90*/  UIMAD.WIDE.U32 UR10, UR7, UR40, URZ ;  /* 0x00000028070a72a5 */ /* 0x000fe4000f8e00ff */
[----:B------:R-:W-:Y:S02]  /*5da0*/  USHF.R.U32.HI UR12, URZ, UR57, UR5 ;  /* 0x00000039ff0c7299 */ /* 0x000fe40008011605 */
[----:B------:R-:W-:Y:S01]  /*5db0*/  USEL UR6, UR37, UR6, !UP0 ;  /* 0x0000000625067287 */ /* 0x000fe2000c000000 */
[----:B------:R-:W-:Y:S02]  /*5dc0*/  UMOV UR5, UR9 ;  /* 0x0000000900057c82 */ /* 0x000fe40008000000 */
[----:B------:R-:W-:Y:S01]  /*5dd0*/  UMOV UR10, UR11 ;  /* 0x0000000b000a7c82 */ /* 0x000fe20008000000 */
[----:B------:R-:W-:Y:S02]  /*5de0*/  @UP2 USHF.R.U32.HI UR4, URZ, UR41, UR5 ;  /* 0x00000029ff042299 */ /* 0x000fe40008011605 */
[----:B------:R-:W-:Y:S02]  /*5df0*/  @UP2 USHF.R.U32.HI UR7, URZ, UR41, UR10 ;  /* 0x00000029ff072299 */ /* 0x000fe4000801160a */
[----:B------:R-:W-:Y:S02]  /*5e00*/  UIMAD UR4, UR45, UR4, URZ ;  /* 0x000000042d0472a4 */ /* 0x000fe4000f8e02ff */
        /* <DEDUP_REMOVED lines=8> */
[----:B------:R-:W-:Y:S02]  /*5e90*/  USEL UR11, UR6, UR4, !UP2 ;  /* 0x00000004060b7287 */ /* 0x000fe4000d000000 */
[----:B------:R-:W-:Y:S02]  /*5ea0*/  UIADD3 UR8, UPT, UPT, -UR5, URZ, URZ ;  /* 0x000000ff05087290 */ /* 0x000fe4000fffe1ff */
[----:B------:R-:W-:Y:S01]  /*5eb0*/  UIADD3 UR10, UPT, UPT, -UR11, URZ, URZ ;  /* 0x000000ff0b0a7290 */ /* 0x000fe2000fffe1ff */
[----:B------:R-:W-:Y:S01]  /*5ec0*/  @!UP0 UMOV UR4, UR9 ;  /* 0x0000000900048c82 */ /* 0x000fe20008000000 */
[----:B------:R-:W-:Y:S02]  /*5ed0*/  UIADD3 UR9, UPT, UPT, -UR6, URZ, URZ ;  /* 0x000000ff06097290 */ /* 0x000fe4000fffe1ff */
[----:B------:R-:W-:Y:S02]  /*5ee0*/  @!UP0 USHF.R.U32.HI UR4, URZ, UR41, UR4 ;  /* 0x00000029ff048299 */ /* 0x000fe40008011604 */
[----:B------:R-:W-:Y:S02]  /*5ef0*/  UIMAD UR10, UR45, UR10, UR6 ;  /* 0x0000000a2d0a72a4 */ /* 0x000fe4000f8e0206 */
[----:B------:R-:W-:Y:S04]  /*5f00*/  @!UP0 USEL UR4, UR5, UR4, !UP2 ;  /* 0x0000000405048287 */ /* 0x000fe8000d000000 */
[----:B------:R-:W-:Y:S02]  /*5f10*/  @!UP0 UIMAD UR10, UR7, UR10, UR4 ;  /* 0x0000000a070a82a4 */ /* 0x000fe4000f8e0204 */
[----:B------:R-:W-:Y:S02]  /*5f20*/  @!UP0 UIADD3 UR11, UPT, UPT, UR11, -UR4, URZ ;  /* 0x800000040b0b8290 */ /* 0x000fe4000fffe0ff */
[----:B------:R-:W-:Y:S02]  /*5f30*/  UIMAD UR7, UR42, UR8, UR38 ;  /* 0x000000082a0772a4 */ /* 0x000fe4000f8e0226 */
[----:B------:R-:W-:Y:S02]  /*5f40*/  @!UP0 UIMAD UR6, UR11, UR45, UR5 ;  /* 0x0000002d0b0682a4 */ /* 0x000fe4000f8e0205 */
[----:B------:R-:W-:Y:S01]  /*5f50*/  UIMAD UR4, UR58, UR9, UR37 ;  /* 0x000000093a0472a4 */ /* 0x000fe2000f8e0225 */
[----:B------:R-:W-:Y:S02]  /*5f60*/  @!UP0 UMOV UR5, UR10 ;  /* 0x0000000a00058c82 */ /* 0x000fe40008000000 */
[----:B------:R-:W-:Y:S02]  /*5f70*/  UIMAD UR38, UR5, UR42, UR7 ;  /* 0x0000002a052672a4 */ /* 0x000fe4000f8e0207 */
[----:B------:R-:W-:Y:S11]  /*5f80*/  UIMAD UR37, UR6, UR58, UR4 ;  /* 0x0000003a062572a4 */ /* 0x000ff6000f8e0204 */
[----:B------:R-:W-:Y:S01]  /*5f90*/  @!UPT UIADD3 URZ, UPT, UPT, URZ, URZ, URZ ;  /* 0x000000fffffff290 */ /* 0x000fe2000fffe0ff */
.L_x_94:
[----:B------:R-:W-:Y:S01]  /*5fa0*/  UISETP.NE.AND UP0, UPT, UR39, 0x1, UPT ;  /* 0x000000012700788c */ /* 0x000fe2000bf05270 */
[----:B------:R-:W-:Y:S01]  /*5fb0*/  LOP3.LUT P0, RZ, R57, 0x1b0, RZ, 0xc0, !PT ;  /* 0x000001b039ff7812 */ /* 0x000fe2000780c0ff */
[----:B------:R-:W-:Y:S01]  /*5fc0*/  USHF.L.U32 UR50, UR16, 0x7, URZ ;  /* 0x0000000710327899 */ /* 0x000fe200080006ff */
[----:B------:R-:W-:Y:S01]  /*5fd0*/  BSSY.RECONVERGENT B6, `(.L_x_95) ;  /* 0x0000034000067945 */ /* 0x000fe20003800200 */
[----:B------:R-:W-:Y:S01]  /*5fe0*/  USHF.L.U32 UR49, UR20, 0x7, URZ ;  /* 0x0000000714317899 */ /* 0x000fe200080006ff */
[----:B------:R-:W-:Y:S06]  /*5ff0*/  IADD3 R59, PT, PT, R59, 0x1, RZ ;  /* 0x000000013b3b7810 */ /* 0x000fec0007ffe0ff */
[----:B------:R-:W1:Y:S01]  /*6000*/  @!UP0 LDCU.128 UR12, c[0x0][0xb10] ;  /* 0x00016200ff0c87ac */ /* 0x000e620008000c00 */
[----:B------:R-:W2:Y:S01]  /*6010*/  @!UP0 LDCU UR5, c[0x0][0xb0c] ;  /* 0x00016180ff0587ac */ /* 0x000ea20008000800 */
[----:B------:R-:W3:Y:S01]  /*6020*/  @!UP0 LDCU UR10, c[0x0][0xb20] ;  /* 0x00016400ff0a87ac */ /* 0x000ee20008000800 */
[----:B-1----:R-:W-:Y:S02]  /*6030*/  UIMAD.WIDE.U32 UR8, UR38, UR12, URZ ;  /* 0x0000000c260872a5 */ /* 0x002fe4000f8e00ff */
[----:B------:R-:W-:Y:S02]  /*6040*/  UIMAD.WIDE.U32 UR6, UR37, UR15, URZ ;  /* 0x0000000f250672a5 */ /* 0x000fe4000f8e00ff */
[----:B------:R-:W-:Y:S03]  /*6050*/  @!UP0 UISETP.NE.AND UP1, UPT, UR14, 0x1, UPT ;  /* 0x000000010e00888c */ /* 0x000fe6000bf25270 */
[----:B------:R-:W-:Y:S01]  /*6060*/  @!UP0 UMOV UR4, UR9 ;  /* 0x0000000900048c82 */ /* 0x000fe20008000000 */
[----:B--2---:R-:W-:Y:S02]  /*6070*/  @!UP0 UISETP.NE.AND UP2, UPT, UR5, 0x1, UPT ;  /* 0x000000010500888c */ /* 0x004fe4000bf45270 */
[----:B------:R-:W-:Y:S01]  /*6080*/  @!UP0 USHF.R.U32.HI UR4, URZ, UR13, UR4 ;  /* 0x0000000dff048299 */ /* 0x000fe20008011604 */
[----:B------:R-:W-:Y:S02]  /*6090*/  @!UP0 UMOV UR6, UR7 ;  /* 0x0000000700068c82 */ /* 0x000fe40008000000 */
[----:B---3--:R-:W-:Y:S02]  /*60a0*/  @!UP0 USHF.R.U32.HI UR6, URZ, UR10, UR6 ;  /* 0x0000000aff068299 */ /* 0x008fe40008011606 */
[----:B------:R-:W-:Y:S02]  /*60b0*/  @!UP0 USEL UR7, UR38, UR4, !UP2 ;  /* 0x0000000426078287 */ /* 0x000fe4000d000000 */
[----:B------:R-:W-:Y:S04]  /*60c0*/  @!UP0 USEL UR6, UR37, UR6, !UP1 ;  /* 0x0000000625068287 */ /* 0x000fe8000c800000 */
[----:B------:R-:W-:Y:S02]  /*60d0*/  @!UP0 UIADD3 UR4, UPT, UPT, -UR7, UR6, URZ ;  /* 0x0000000607048290 */ /* 0x000fe4000fffe1ff */
[----:B------:R-:W-:Y:S02]  /*60e0*/  @!UP0 UIADD3 UR6, UPT, UPT, UR7, -UR6, URZ ;  /* 0x8000000607068290 */ /* 0x000fe4000fffe0ff */
[----:B------:R-:W-:Y:S02]  /*60f0*/  @!UP0 UIMAD UR38, UR4, UR5, UR38 ;  /* 0x00000005042682a4 */ /* 0x000fe4000f8e0226 */
[----:B------:R-:W-:Y:S01]  /*6100*/  @!UP0 UIMAD UR37, UR6, UR14, UR37 ;  /* 0x0000000e062582a4 */ /* 0x000fe2000f8e0225 */
[----:B------:R-:W-:Y:S11]  /*6110*/  @!P0 BRA `(.L_x_96) ;  /* 0x00000000007c8947 */ /* 0x000ff60003800000 */
[----:B------:R-:W1:Y:S01]  /*6120*/  LDCU.64 UR8, c[0x4][0x80] ;  /* 0x01001000ff0877ac */ /* 0x000e620008000a00 */
[----:B------:R-:W-:Y:S01]  /*6130*/  MOV R2, 0x0 ;  /* 0x0000000000027802 */ /* 0x000fe20000000f00 */
[----:B------:R-:W-:Y:S02]  /*6140*/  HFMA2 R12, -RZ, RZ, 0, 5.9604644775390625e-08 ;  /* 0x00000001ff0c7431 */ /* 0x000fe400000001ff */
[----:B------:R-:W-:Y:S01]  /*6150*/  IMAD.MOV.U32 R8, RZ, RZ, 0x70 ;  /* 0x00000070ff087424 */ /* 0x000fe200078e00ff */
[----:B------:R2:W3:Y:S01]  /*6160*/  LDC.64 R14, c[0x4][R2] ;  /* 0x01000000020e7b82 */ /* 0x0004e20000000a00 */
[----:B------:R-:W4:Y:S01]  /*6170*/  LDCU.64 UR6, c[0x4][0x88] ;  /* 0x01001100ff0677ac */ /* 0x000f220008000a00 */
[----:B------:R-:W-:Y:S01]  /*6180*/  IMAD.MOV.U32 R13, RZ, RZ, RZ ;  /* 0x000000ffff0d7224 */ /* 0x000fe200078e00ff */
[----:B------:R-:W2:Y:S01]  /*6190*/  LDCU.64 UR4, c[0x4][0x8] ;  /* 0x01000100ff0477ac */ /* 0x000ea20008000a00 */
[----:B-1----:R-:W-:Y:S01]  /*61a0*/  MOV R5, UR9 ;  /* 0x0000000900057c02 */ /* 0x002fe20008000f00 */
[----:B------:R-:W-:Y:S01]  /*61b0*/  IMAD.U32 R4, RZ, RZ, UR8 ;  /* 0x00000008ff047e24 */ /* 0x000fe2000f8e00ff */
[----:B----4-:R-:W-:Y:S01]  /*61c0*/  MOV R7, UR7 ;  /* 0x0000000700077c02 */ /* 0x010fe20008000f00 */
[----:B------:R-:W-:Y:S01]  /*61d0*/  IMAD.U32 R6, RZ, RZ, UR6 ;  /* 0x00000006ff067e24 */ /* 0x000fe2000f8e00ff */
[----:B--2---:R-:W-:Y:S01]  /*61e0*/  MOV R11, UR5 ;  /* 0x00000005000b7c02 */ /* 0x004fe20008000f00 */
[----:B------:R-:W-:Y:S02]  /*61f0*/  IMAD.U32 R10, RZ, RZ, UR4 ;  /* 0x00000004ff0a7e24 */ /* 0x000fe4000f8e00ff */
[----:B------:R-:W-:Y:S07]  /*6200*/  LEPC R20, `(.L_x_97) ;  /* 0x000000001014794e */ /* 0x000fee0000000000 */
[----:B---3-5:R-:W-:Y:S05]  /*6210*/  CALL.ABS.NOINC R14 ;  /* 0x000000000e007343 */ /* 0x028fea0003c00000 */
.L_x_97:
[----:B------:R-:W1:Y:S01]  /*6220*/  LDCU.64 UR8, c[0x4][0x80] ;  /* 0x01001000ff0877ac */ /* 0x000e620008000a00 */
[----:B------:R-:W2:Y:S01]  /*6230*/  LDC.64 R2, c[0x4][R2] ;  /* 0x0100000002027b82 */ /* 0x000ea20000000a00 */
[----:B------:R-:W-:Y:S02]  /*6240*/  HFMA2 R12, -RZ, RZ, 0, 5.9604644775390625e-08 ;  /* 0x00000001ff0c7431 */ /* 0x000fe400000001ff */
[----:B------:R-:W-:Y:S02]  /*6250*/  IMAD.MOV.U32 R8, RZ, RZ, 0x70 ;  /* 0x00000070ff087424 */ /* 0x000fe400078e00ff */
[----:B------:R-:W-:Y:S01]  /*6260*/  IMAD.MOV.U32 R13, RZ, RZ, RZ ;  /* 0x000000ffff0d7224 */ /* 0x000fe200078e00ff */
[----:B------:R-:W3:Y:S01]  /*6270*/  LDCU.64 UR6, c[0x4][0x88] ;  /* 0x01001100ff0677ac */ /* 0x000ee20008000a00 */
[----:B------:R-:W4:Y:S01]  /*6280*/  LDCU.64 UR4, c[0x4][0x8] ;  /* 0x01000100ff0477ac */ /* 0x000f220008000a00 */
[----:B-1----:R-:W-:Y:S02]  /*6290*/  MOV R4, UR8 ;  /* 0x0000000800047c02 */ /* 0x002fe40008000f00 */
[----:B------:R-:W-:Y:S02]  /*62a0*/  MOV R5, UR9 ;  /* 0x0000000900057c02 */ /* 0x000fe40008000f00 */
[----:B---3--:R-:W-:Y:S01]  /*62b0*/  MOV R7, UR7 ;  /* 0x0000000700077c02 */ /* 0x008fe20008000f00 */
[----:B------:R-:W-:Y:S01]  /*62c0*/  IMAD.U32 R6, RZ, RZ, UR6 ;  /* 0x00000006ff067e24 */ /* 0x000fe2000f8e00ff */
[----:B----4-:R-:W-:Y:S01]  /*62d0*/  MOV R11, UR5 ;  /* 0x00000005000b7c02 */ /* 0x010fe20008000f00 */
[----:B------:R-:W-:Y:S02]  /*62e0*/  IMAD.U32 R10, RZ, RZ, UR4 ;  /* 0x00000004ff0a7e24 */ /* 0x000fe4000f8e00ff */
[----:B------:R-:W-:Y:S07]  /*62f0*/  LEPC R20, `(.L_x_96) ;  /* 0x000000001014794e */ /* 0x000fee0000000000 */
[----:B--2---:R-:W-:Y:S05]  /*6300*/  CALL.ABS.NOINC R2 ;  /* 0x0000000002007343 */ /* 0x004fea0003c00000 */
.L_x_96:
[----:B------:R-:W-:Y:S05]  /*6310*/  BSYNC.RECONVERGENT B6 ;  /* 0x0000000000067941 */ /* 0x000fea0003800200 */
.L_x_95:
[----:B------:R-:W-:Y:S02]  /*6320*/  R2UR UR6, R56 ;  /* 0x00000000380672ca */ /* 0x000fe400000e0000 */
[----:B------:R-:W-:Y:S02]  /*6330*/  R2UR UR5, R69 ;  /* 0x00000000450572ca */ /* 0x000fe400000e0000 */
[----:B------:R-:W-:Y:S02]  /*6340*/  R2UR UR4, R68 ;  /* 0x00000000440472ca */ /* 0x000fe400000e0000 */
[----:B------:R-:W-:Y:S02]  /*6350*/  ISETP.NE.U32.AND P4, PT, R50, RZ, PT ;  /* 0x000000ff3200720c */ /* 0x000fe40003f85070 */
[----:B------:R-:W-:Y:S02]  /*6360*/  ISETP.NE.U32.AND P2, PT, RZ, UR60, PT ;  /* 0x0000003cff007c0c */ /* 0x000fe4000bf45070 */
[----:B------:R-:W-:Y:S02]  /*6370*/  ISETP.NE.AND.EX P4, PT, R51, RZ, PT, P4 ;  /* 0x000000ff3300720c */ /* 0x000fe40003f85340 */
[----:B------:R-:W-:Y:S01]  /*6380*/  ISETP.NE.AND.EX P2, PT, RZ, UR61, PT, P2 ;  /* 0x0000003dff007c0c */ /* 0x000fe2000bf45320 */
[----:B------:R-:W-:Y:S02]  /*6390*/  UISETP.NE.AND UP2, UPT, UR6, URZ, UPT ;  /* 0x000000ff0600728c */ /* 0x000fe4000bf45270 */
[----:B------:R-:W-:Y:S04]  /*63a0*/  UISETP.NE.U32.AND UP0, UPT, UR5, URZ, UPT ;  /* 0x000000ff0500728c */ /* 0x000fe8000bf05070 */
[----:B------:R-:W-:Y:S01]  /*63b0*/  UISETP.NE.AND.EX UP1, UPT, UR4, URZ, UPT, UP0 ;  /* 0x000000ff0400728c */ /* 0x000fe2000bf25300 */
[----:B------:R-:W-:Y:S01]  /*63c0*/  PLOP3.LUT P1, PT, PT, PT, UP2, 0x80, 0x8 ;  /* 0x000000000008781c */ /* 0x000fe20003f2f028 */
[----:B------:R-:W-:Y:S03]  /*63d0*/  UPLOP3.LUT UP0, UPT, UPT, UPT, UPT, 0x40, 0x4 ;  /* 0x000000000004789c */ /* 0x000fe60003f0e870 */
[----:B------:R-:W-:Y:S06]  /*63e0*/  @UP2 UPLOP3.LUT UP0, UPT, UPT, UPT, UP1, 0x80, 0x8 ;  /* 0x000000000008289c */ /* 0x000fec0003f0f010 */
[----:B------:R-:W-:Y:S01]  /*63f0*/  PLOP3.LUT P0, PT, PT, PT, UP0, 0x80, 0x8 ;  /* 0x000000000008781c */ /* 0x000fe20003f0f008 */
[----:B------:R-:W-:Y:S01]  /*6400*/  @!UPT UIADD3 URZ, UPT, UPT, URZ, URZ, URZ ;  /* 0x000000fffffff290 */ /* 0x000fe2000fffe0ff */
[----:B------:R-:W-:Y:S11]  /*6410*/  BRA.U !UP1, `(.L_x_98) ;  /* 0x0000000109407547 */ /* 0x000ff6000b800000 */
[----:B------:R-:W-:Y:S01]  /*6420*/  UISETP.NE.U32.AND UP0, UPT, UR60, URZ, UPT ;  /* 0x000000ff3c00728c */ /* 0x000fe2000bf05070 */
[----:B------:R-:W-:Y:S01]  /*6430*/  R2UR UR6, R69 ;  /* 0x00000000450672ca */ /* 0x000fe200000e0000 */
[----:B------:R-:W1:Y:S01]  /*6440*/  LDCU.64 UR8, c[0x0][0x358] ;  /* 0x00006b00ff0877ac */ /* 0x000e620008000a00 */
[----:B------:R-:W-:Y:S02]  /*6450*/  HFMA2 R52, -RZ, RZ, 0, 5.9604644775390625e-08 ;  /* 0x00000001ff347431 */ /* 0x000fe400000001ff */
[----:B------:R-:W-:Y:S01]  /*6460*/  IMAD.MOV.U32 R0, RZ, RZ, 0x1 ;  /* 0x00000001ff007424 */ /* 0x000fe200078e00ff */
[----:B------:R-:W-:Y:S06]  /*6470*/  UISETP.NE.AND.EX UP0, UPT, UR61, URZ, UPT, UP0 ;  /* 0x000000ff3d00728c */ /* 0x000fec000bf05300 */
[----:B------:R-:W-:Y:S05]  /*6480*/  PLOP3.LUT P3, PT, PT, PT, UP0, 0x80, 0x8 ;  /* 0x000000000008781c */ /* 0x000fea0003f6f008 */
[----:B------:R-:W2:Y:S01]  /*6490*/  @UP0 LDCU.64 UR4, c[0x0][0x888] ;  /* 0x00011100ff0407ac */ /* 0x000ea20008000a00 */
[----:B------:R-:W-:Y:S07]  /*64a0*/  @UP0 UIMAD UR6, UR36, UR6, URZ ;  /* 0x00000006240602a4 */ /* 0x000fee000f8e02ff */
[----:B------:R-:W-:Y:S01]  /*64b0*/  @!P3 PRMT R52, R0, 0x7610, R52 ;  /* 0x000076100034b816 */ /* 0x000fe20000000034 */
[----:B--2---:R-:W-:Y:S06]  /*64c0*/  @UP0 UIMAD.WIDE UR4, UR6, 0x4, UR4 ;  /* 0x00000004060408a5 */ /* 0x004fec000f8e0204 */
[----:B------:R-:W-:Y:S02]  /*64d0*/  IMAD.U32 R2, RZ, RZ, UR4 ;  /* 0x00000004ff027e24 */ /* 0x000fe4000f8e00ff */
[----:B------:R-:W-:Y:S03]  /*64e0*/  IMAD.U32 R3, RZ, RZ, UR5 ;  /* 0x00000005ff037e24 */ /* 0x000fe6000f8e00ff */
[----:B------:R-:W2:Y:S02]  /*64f0*/  @!UP0 LDCU UR4, c[0x0][0x880] ;  /* 0x00011000ff0487ac */ /* 0x000ea40008000800 */
[----:B-1---5:R1:W5:Y:S02]  /*6500*/  @P3 LDG.E R27, desc[UR8][R2.64] ;  /* 0x00000008021b3981 */ /* 0x022364000c1e1900 */
[----:B-12---:R-:W-:Y:S02]  /*6510*/  @!P3 MOV R27, UR4 ;  /* 0x00000004001bbc02 */ /* 0x006fe40008000f00 */
.L_x_98:
[----:B------:R-:W-:Y:S05]  /*6520*/  @!P4 BRA `(.L_x_99) ;  /* 0x000000000024c947 */ /* 0x000fea0003800000 */
[----:B------:R-:W-:Y:S01]  /*6530*/  ISETP.NE.U32.AND P3, PT, R48, RZ, PT ;  /* 0x000000ff3000720c */ /* 0x000fe20003f65070 */
[----:B------:R-:W1:Y:S03]  /*6540*/  LDCU.64 UR4, c[0x0][0x358] ;  /* 0x00006b00ff0477ac */ /* 0x000e660008000a00 */
[----:B------:R-:W-:Y:S11]  /*6550*/  ISETP.NE.AND.EX P3, PT, R49, RZ, PT, P3 ;  /* 0x000000ff3100720c */ /* 0x000ff60003f65330 */
[----:B------:R-:W-:Y:S02]  /*6560*/  @!UPT UIADD3 URZ, UPT, UPT, URZ, URZ, URZ ;  /* 0x000000fffffff290 */ /* 0x000fe4000fffe0ff */
[----:B------:R-:W2:Y:S01]  /*6570*/  @P3 LDC.64 R2, c[0x0][0x8a8] ;  /* 0x00022a00ff023b82 */ /* 0x000ea20000000a00 */
[----:B------:R-:W-:Y:S04]  /*6580*/  @P3 IMAD R0, R50, UR36, RZ ;  /* 0x0000002432003c24 */ /* 0x000fe8000f8e02ff */
[----:B--2---:R-:W-:Y:S05]  /*6590*/  @P3 IMAD.WIDE R2, R0, 0x4, R2 ;  /* 0x0000000400023825 */ /* 0x004fea00078e0202 */
[----:B-1---5:R1:W5:Y:S02]  /*65a0*/  @P3 LDG.E R24, desc[UR4][R2.64] ;  /* 0x0000000402183981 */ /* 0x022364000c1e1900 */
[----:B-1----:R-:W2:Y:S02]  /*65b0*/  @!P3 LDC R24, c[0x0][0x8a0] ;  /* 0x00022800ff18bb82 */ /* 0x002ea40000000800 */
.L_x_99:
[----:B-----5:R-:W-:Y:S01]  /*65c0*/  FSETP.NEU.AND P3, PT, R27, RZ, PT ;  /* 0x000000ff1b00720b */ /* 0x020fe20003f6d000 */
[----:B------:R-:W-:Y:S01]  /*65d0*/  BSSY B1, `(.L_x_100) ;  /* 0x0000038000017945 */ /* 0x000fe20003800000 */
[----:B------:R-:W-:Y:S01]  /*65e0*/  SEL R3, RZ, 0xffffffff, P2 ;  /* 0xffffffffff037807 */ /* 0x000fe20001000000 */
[----:B------:R-:W-:Y:S01]  /*65f0*/  IMAD.MOV.U32 R74, RZ, RZ, 0x1 ;  /* 0x00000001ff4a7424 */ /* 0x000fe200078e00ff */
[----:B------:R-:W-:Y:S01]  /*6600*/  @P1 LOP3.LUT P2, RZ, R52, 0xff, RZ, 0xc0, !PT ;  /* 0x000000ff34ff1812 */ /* 0x000fe2000784c0ff */
[----:B------:R-:W-:Y:S01]  /*6610*/  IMAD R25, R22, 0x80, R23 ;  /* 0x0000008016197824 */ /* 0x000fe200078e0217 */
[----:B------:R-:W-:Y:S01]  /*6620*/  @P1 SEL R0, RZ, 0xffffffff, P3 ;  /* 0xffffffffff001807 */ /* 0x000fe20001800000 */
[----:B------:R-:W-:Y:S01]  /*6630*/  IMAD R60, R66, -0x10, R64 ;  /* 0xfffffff0423c7824 */ /* 0x000fe200078e0240 */
[----:B------:R-:W-:Y:S01]  /*6640*/  LEA R26, R22, UR43, 0x3 ;  /* 0x0000002b161a7c11 */ /* 0x000fe2000f8e18ff */
[----:B------:R-:W-:Y:S01]  /*6650*/  IMAD.MOV.U32 R73, RZ, RZ, RZ ;  /* 0x000000ffff497224 */ /* 0x000fe200078e00ff */
[C---:B------:R-:W-:Y:S02]  /*6660*/  @P0 SEL R0, R3.reuse, R0, !P2 ;  /* 0x0000000003000207 */ /* 0x040fe40005000000 */
[----:B------:R-:W-:Y:S02]  /*6670*/  CS2R R38, SRZ ;  /* 0x0000000000267805 */ /* 0x000fe4000001ff00 */
[----:B------:R-:W-:Y:S02]  /*6680*/  PLOP3.LUT P2, PT, PT, PT, UP1, 0x80, 0x8 ;  /* 0x000000000008781c */ /* 0x000fe40003f4f018 */
[----:B------:R-:W-:Y:S02]  /*6690*/  CS2R R36, SRZ ;  /* 0x0000000000247805 */ /* 0x000fe4000001ff00 */
[----:B------:R-:W-:Y:S02]  /*66a0*/  @P1 LOP3.LUT R0, R0, 0x1, RZ, 0xc0, !PT ;  /* 0x0000000100001812 */ /* 0x000fe400078ec0ff */
[----:B------:R-:W-:Y:S02]  /*66b0*/  CS2R R34, SRZ ;  /* 0x0000000000227805 */ /* 0x000fe4000001ff00 */
[----:B------:R-:W-:Y:S02]  /*66c0*/  LOP3.LUT P4, R58, R52, 0xff, RZ, 0xc0, !PT ;  /* 0x000000ff343a7812 */ /* 0x000fe4000788c0ff */
[----:B------:R-:W-:Y:S02]  /*66d0*/  CS2R R32, SRZ ;  /* 0x0000000000207805 */ /* 0x000fe4000001ff00 */
[----:B------:R-:W-:Y:S02]  /*66e0*/  ISETP.NE.U32.OR P5, PT, R0, 0x1, !P1 ;  /* 0x000000010000780c */ /* 0x000fe40004fa5470 */
[----:B------:R-:W-:Y:S02]  /*66f0*/  CS2R R42, SRZ ;  /* 0x00000000002a7805 */ /* 0x000fe4000001ff00 */
[----:B------:R-:W-:Y:S02]  /*6700*/  SEL R2, RZ, 0xffffffff, P3 ;  /* 0xffffffffff027807 */ /* 0x000fe40001800000 */
[----:B------:R-:W-:Y:S02]  /*6710*/  CS2R R40, SRZ ;  /* 0x0000000000287805 */ /* 0x000fe4000001ff00 */
[----:B------:R-:W-:Y:S02]  /*6720*/  P2R R72, PR, RZ, 0x20 ;  /* 0x00000020ff487803 */ /* 0x000fe40000000000 */
[----:B------:R-:W-:Y:S02]  /*6730*/  CS2R R46, SRZ ;  /* 0x00000000002e7805 */ /* 0x000fe4000001ff00 */
[----:B------:R-:W-:Y:S02]  /*6740*/  CS2R R44, SRZ ;  /* 0x00000000002c7805 */ /* 0x000fe4000001ff00 */
[----:B------:R-:W-:Y:S04]  /*6750*/  @P2 SEL R2, R3, R2, !P4 ;  /* 0x0000000203022207 */ /* 0x000fe80006000000 */
[----:B------:R-:W-:Y:S02]  /*6760*/  LOP3.LUT R2, R2, 0x1, RZ, 0xc0, !PT ;  /* 0x0000000102027812 */ /* 0x000fe400078ec0ff */
[----:B------:R-:W-:Y:S02]  /*6770*/  @P5 SHF.L.U32 R0, RZ, 0x1f, RZ ;  /* 0x0000001fff005819 */ /* 0x000fe400000006ff */
[----:B------:R-:W-:Y:S02]  /*6780*/  ISETP.NE.U32.AND P2, PT, R2, 0x1, PT ;  /* 0x000000010200780c */ /* 0x000fe40003f45070 */
[----:B------:R1:W3:Y:S02]  /*6790*/  @P5 SYNCS.PHASECHK.TRANS64.TRYWAIT P1, [UR43+0x30], R0 ;  /* 0x00003000ff0055a7 */ /* 0x0002e4000802112b */
[----:B------:R-:W-:Y:S02]  /*67a0*/  P2R R75, PR, RZ, 0x4 ;  /* 0x00000004ff4b7803 */ /* 0x000fe40000000000 */
[----:B-1----:R-:W-:Y:S04]  /*67b0*/  SHF.L.U32 R0, R62, 0x1f, RZ ;  /* 0x0000001f3e007819 */ /* 0x002fe800000006ff */
[----:B------:R1:W4:Y:S01]  /*67c0*/  SYNCS.PHASECHK.TRANS64.TRYWAIT P0, [R26+URZ+0xa0], R0 ;  /* 0x0000a0001a0075a7 */ /* 0x00032200080011ff */
[----:B---3--:R-:W-:Y:S01]  /*67d0*/  @P5 SEL R74, RZ, 0x1, !P1 ;  /* 0x00000001ff4a5807 */ /* 0x008fe20004800000 */
[----:B-1----:R-:W-:Y:S06]  /*67e0*/  @!P5 BRA `(.L_x_101) ;  /* 0x000000000058d947 */ /* 0x002fec0003800000 */
[----:B------:R-:W-:Y:S01]  /*67f0*/  IMAD.MOV.U32 R39, RZ, RZ, RZ ;  /* 0x000000ffff277224 */ /* 0x000fe200078e00ff */
[----:B------:R-:W-:Y:S01]  /*6800*/  ISETP.NE.AND P1, PT, R74, RZ, PT ;  /* 0x000000ff4a00720c */ /* 0x000fe20003f25270 */
[----:B------:R-:W-:Y:S01]  /*6810*/  BSSY B0, `(.L_x_102) ;  /* 0x000000c000007945 */ /* 0x000fe20003800000 */
[----:B------:R-:W-:Y:S02]  /*6820*/  CS2R R46, SRZ ;  /* 0x00000000002e7805 */ /* 0x000fe4000001ff00 */
[----:B------:R-:W-:Y:S02]  /*6830*/  CS2R R44, SRZ ;  /* 0x00000000002c7805 */ /* 0x000fe4000001ff00 */
[----:B------:R-:W-:Y:S02]  /*6840*/  CS2R R42, SRZ ;  /* 0x00000000002a7805 */ /* 0x000fe4000001ff00 */
[----:B------:R-:W-:Y:S02]  /*6850*/  CS2R R40, SRZ ;  /* 0x0000000000287805 */ /* 0x000fe4000001ff00 */
[----:B------:R-:W-:Y:S02]  /*6860*/  CS2R R34, SRZ ;  /* 0x0000000000227805 */ /* 0x000fe4000001ff00 */
[----:B------:R-:W-:Y:S02]  /*6870*/  CS2R R32, SRZ ;  /* 0x0000000000207805 */ /* 0x000fe4000001ff00 */
[----:B------:R-:W-:Y:S01]  /*6880*/  CS2R R36, SRZ ;  /* 0x0000000000247805 */ /* 0x000fe2000001ff00 */
[----:B------:R-:W-:Y:S06]  /*6890*/  @P1 BRA `(.L_x_103) ;  /* 0x00000000000c1947 */ /* 0x000fec0003800000 */
[----:B------:R-:W-:Y:S04]  /*68a0*/  SHF.L.U32 R3, RZ, 0x1f, RZ ;  /* 0x0000001fff037819 */ /* 0x000fe800000006ff */
[----:B------:R-:W1:Y:S02]  /*68b0*/  SYNCS.PHASECHK.TRANS64.TRYWAIT P1, [UR43+0x30], R3 ;  /* 0x00003003ff0075a7 */ /* 0x000e64000802112b */
[----:B-1----:R-:W-:Y:S05]  /*68c0*/  @!P1 BRA `(.L_x_104) ;  /* 0x0000005800689947 */ /* 0x002fea0003800000 */
.L_x_103:
[----:B------:R-:W-:Y:S05]  /*68d0*/  BSYNC B0 ;  /* 0x0000000000007941 */ /* 0x000fea0003800000 */
.L_x_102:
[----:B------:R-:W-:Y:S01]  /*68e0*/  ISETP.NE.AND P1, PT, R75, RZ, PT ;  /* 0x000000ff4b00720c */ /* 0x000fe20003f25270 */
[----:B------:R-:W-:Y:S11]  /*68f0*/  HFMA2 R73, -RZ, RZ, 0, 5.9604644775390625e-08 ;  /* 0x00000001ff497431 */ /* 0x000ff600000001ff */
[----:B------:R-:W-:Y:S01]  /*6900*/  @!UPT UIADD3 URZ, UPT, UPT, URZ, URZ, URZ ;  /* 0x000000fffffff290 */ /* 0x000fe2000fffe0ff */
[----:B------:R3:W1:Y:S04]  /*6910*/  @P1 LDS.128 R44, [R65] ;  /* 0x00000000412c1984 */ /* 0x0006680000000c00 */
[----:B------:R3:W1:Y:S04]  /*6920*/  @P1 LDS.128 R40, [R64+0x10] ;  /* 0x0000100040281984 */ /* 0x0006680000000c00 */
[----:B------:R3:W1:Y:S04]  /*6930*/  @P1 LDS.128 R32, [R63+0x20] ;  /* 0x000020003f201984 */ /* 0x0006680000000c00 */
[----:B------:R3:W1:Y:S02]  /*6940*/  @P1 LDS.128 R36, [R60+0x30] ;  /* 0x000030003c241984 */ /* 0x0006640000000c00 */
.L_x_101:
[----:B------:R-:W-:Y:S05]  /*6950*/  BSYNC B1 ;  /* 0x0000000000017941 */ /* 0x000fea0003800000 */
.L_x_100:
[----:B-1----:R-:W-:Y:S04]  /*6960*/  SHF.R.U32.HI R2, RZ, 0x15, R25 ;  /* 0x00000015ff027819 */ /* 0x002fe80000011619 */
[----:B------:R-:W-:Y:S01]  /*6970*/  LOP3.LUT P1, RZ, R2, 0x3, R53, 0x48, !PT ;  /* 0x0000000302ff7812 */ /* 0x000fe20007824835 */
[----:B------:R-:W-:Y:S01]  /*6980*/  @!UPT UIADD3 URZ, UPT, UPT, URZ, URZ, URZ ;  /* 0x000000fffffff290 */ /* 0x000fe2000fffe0ff */
[----:B----4-:R-:W-:Y:S11]  /*6990*/  @P0 BRA `(.L_x_105) ;  /* 0x0000000000080947 */ /* 0x010ff60003800000 */
[----:B------:R-:W1:Y:S02]  /*69a0*/  SYNCS.PHASECHK.TRANS64.TRYWAIT P0, [R26+URZ+0xa0], R0 ;  /* 0x0000a0001a0075a7 */ /* 0x000e6400080011ff */
[----:B-1----:R-:W-:Y:S05]  /*69b0*/  @!P0 BRA `(.L_x_106) ;  /* 0x0000005800448947 */ /* 0x002fea0003800000 */
.L_x_105:
[----:B------:R-:W-:Y:S05]  /*69c0*/  @!P1 BRA `(.L_x_107) ;  /* 0x0000000000409947 */ /* 0x000fea0003800000 */
[----:B------:R-:W4:Y:S01]  /*69d0*/  LDCU.64 UR8, c[0x4][0x70] ;  /* 0x01000e00ff0877ac */ /* 0x000f220008000a00 */
[----:B------:R-:W-:Y:S01]  /*69e0*/  MOV R3, 0x0 ;  /* 0x0000000000037802 */ /* 0x000fe20000000f00 */
[----:B------:R-:W-:Y:S02]  /*69f0*/  HFMA2 R12, -RZ, RZ, 0, 5.9604644775390625e-08 ;  /* 0x00000001ff0c7431 */ /* 0x000fe400000001ff */
[----:B------:R-:W-:Y:S02]  /*6a00*/  IMAD.MOV.U32 R8, RZ, RZ, 0x192 ;  /* 0x00000192ff087424 */ /* 0x000fe400078e00ff */
[----:B------:R-:W-:Y:S01]  /*6a10*/  IMAD.MOV.U32 R13, RZ, RZ, RZ ;  /* 0x000000ffff0d7224 */ /* 0x000fe200078e00ff */
[----:B------:R-:W5:Y:S01]  /*6a20*/  LDCU.64 UR6, c[0x4][0x78] ;  /* 0x01000f00ff0677ac */ /* 0x000f620008000a00 */
[----:B------:R-:W1:Y:S01]  /*6a30*/  LDC.64 R2, c[0x4][R3] ;  /* 0x0100000003027b82 */ /* 0x000e620000000a00 */
[----:B------:R-:W2:Y:S01]  /*6a40*/  LDCU.64 UR4, c[0x4][0x10] ;  /* 0x01000200ff0477ac */ /* 0x000ea20008000a00 */
[----:B----4-:R-:W-:Y:S01]  /*6a50*/  MOV R5, UR9 ;  /* 0x0000000900057c02 */ /* 0x010fe20008000f00 */
[----:B------:R-:W-:Y:S01]  /*6a60*/  IMAD.U32 R4, RZ, RZ, UR8 ;  /* 0x00000008ff047e24 */ /* 0x000fe2000f8e00ff */
[----:B-----5:R-:W-:Y:S01]  /*6a70*/  MOV R7, UR7 ;  /* 0x0000000700077c02 */ /* 0x020fe20008000f00 */
[----:B------:R-:W-:Y:S01]  /*6a80*/  IMAD.U32 R6, RZ, RZ, UR6 ;  /* 0x00000006ff067e24 */ /* 0x000fe2000f8e00ff */
[----:B--2---:R-:W-:Y:S01]  /*6a90*/  MOV R11, UR5 ;  /* 0x00000005000b7c02 */ /* 0x004fe20008000f00 */
[----:B------:R-:W-:Y:S02]  /*6aa0*/  IMAD.U32 R10, RZ, RZ, UR4 ;  /* 0x00000004ff0a7e24 */ /* 0x000fe4000f8e00ff */
[----:B------:R-:W-:Y:S07]  /*6ab0*/  LEPC R20, `(.L_x_107) ;  /* 0x000000001014794e */ /* 0x000fee0000000000 */
[----:B-1-3--:R-:W-:Y:S05]  /*6ac0*/  CALL.ABS.NOINC R2 ;  /* 0x0000000002007343 */ /* 0x00afea0003c00000 */
.L_x_107:
[----:B------:R-:W-:Y:S01]  /*6ad0*/  LOP3.LUT R20, R44, 0xffffe000, RZ, 0xc0, !PT ;  /* 0xffffe0002c147812 */ /* 0x000fe200078ec0ff */
[----:B------:R-:W-:Y:S05]  /*6ae0*/  WARPSYNC.ALL ;  /* 0x0000000000007948 */ /* 0x000fea0003800000 */
[----:B------:R-:W-:Y:S01]  /*6af0*/  R2UR UR4, R25 ;  /* 0x00000000190472ca */ /* 0x000fe200000e0000 */
[----:B------:R-:W-:Y:S01]  /*6b00*/  BSSY.RECONVERGENT B0, `(.L_x_108) ;  /* 0x0000058000007945 */ /* 0x000fe20003800200 */
[----:B------:R-:W-:Y:S11]  /*6b10*/  ISETP.NE.AND P0, PT, R67, RZ, PT ;  /* 0x000000ff4300720c */ /* 0x000ff60003f05270 */
[----:B------:R-:W1:Y:S02]  /*6b20*/  LDTM.x16 R4, tmem[UR4] ;  /* 0x00000004000479ee */ /* 0x000e640008240000 */
[C---:B-12---:R-:W-:Y:S01]  /*6b30*/  FMUL R0, R24.reuse, R4 ;  /* 0x0000000418007220 */ /* 0x046fe20000400000 */
[C---:B------:R-:W-:Y:S01]  /*6b40*/  FMUL R2, R24.reuse, R5 ;  /* 0x0000000518027220 */ /* 0x040fe20000400000 */
[C---:B------:R-:W-:Y:S01]  /*6b50*/  FMUL R4, R24.reuse, R8 ;  /* 0x0000000818047220 */ /* 0x040fe20000400000 */
[C---:B------:R-:W-:Y:S01]  /*6b60*/  FMUL R5, R24.reuse, R9 ;  /* 0x0000000918057220 */ /* 0x040fe20000400000 */
[C---:B------:R-:W-:Y:S01]  /*6b70*/  FMUL R8, R24.reuse, R12 ;  /* 0x0000000c18087220 */ /* 0x040fe20000400000 */
[C---:B------:R-:W-:Y:S01]  /*6b80*/  FMUL R9, R24.reuse, R13 ;  /* 0x0000000d18097220 */ /* 0x040fe20000400000 */
[C---:B------:R-:W-:Y:S01]  /*6b90*/  FMUL R12, R24.reuse, R16 ;  /* 0x00000010180c7220 */ /* 0x040fe20000400000 */
[----:B------:R-:W-:Y:S01]  /*6ba0*/  LOP3.LUT R16, R45, 0xffffe000, RZ, 0xc0, !PT ;  /* 0xffffe0002d107812 */ /* 0x000fe200078ec0ff */
[----:B------:R-:W-:Y:S01]  /*6bb0*/  FMUL R13, R24, R17 ;  /* 0x00000011180d7220 */ /* 0x000fe20000400000 */
[----:B------:R-:W-:Y:S01]  /*6bc0*/  LOP3.LUT R17, R46, 0xffffe000, RZ, 0xc0, !PT ;  /* 0xffffe0002e117812 */ /* 0x000fe200078ec0ff */
[----:B------:R-:W-:Y:S01]  /*6bd0*/  FFMA R28, R27, R20, R0 ;  /* 0x000000141b1c7223 */ /* 0x000fe20000000000 */
[----:B------:R-:W-:Y:S01]  /*6be0*/  LOP3.LUT R0, R47, 0xffffe000, RZ, 0xc0, !PT ;  /* 0xffffe0002f007812 */ /* 0x000fe200078ec0ff */
[C---:B------:R-:W-:Y:S01]  /*6bf0*/  FMUL R3, R24.reuse, R6 ;  /* 0x0000000618037220 */ /* 0x040fe20000400000 */
[C---:B------:R-:W-:Y:S01]  /*6c00*/  FMUL R6, R24.reuse, R10 ;  /* 0x0000000a18067220 */ /* 0x040fe20000400000 */
[C---:B------:R-:W-:Y:S01]  /*6c10*/  FMUL R7, R24.reuse, R7 ;  /* 0x0000000718077220 */ /* 0x040fe20000400000 */
[----:B------:R-:W-:Y:S01]  /*6c20*/  F2FP.TF32.F32.PACK_B R28, R28 ;  /* 0x0000001cff1c723e */ /* 0x000fe200024050ff */
[C---:B------:R-:W-:Y:S01]  /*6c30*/  FMUL R10, R24.reuse, R14 ;  /* 0x0000000e180a7220 */ /* 0x040fe20000400000 */
[----:B------:R-:W-:Y:S01]  /*6c40*/  FMUL R14, R24, R18 ;  /* 0x00000012180e7220 */ /* 0x000fe20000400000 */
[----:B------:R-:W-:Y:S01]  /*6c50*/  LOP3.LUT R18, R40, 0xffffe000, RZ, 0xc0, !PT ;  /* 0xffffe00028127812 */ /* 0x000fe200078ec0ff */
[----:B------:R-:W-:Y:S01]  /*6c60*/  FFMA R29, R27, R16, R2 ;  /* 0x000000101b1d7223 */ /* 0x000fe20000000002 */
[----:B------:R-:W-:Y:S01]  /*6c70*/  LOP3.LUT R2, R41, 0xffffe000, RZ, 0xc0, !PT ;  /* 0xffffe00029027812 */ /* 0x000fe200078ec0ff */
[----:B------:R-:W-:Y:S01]  /*6c80*/  FFMA R30, R27, R17, R3 ;  /* 0x000000111b1e7223 */ /* 0x000fe20000000003 */
[----:B------:R-:W-:Y:S01]  /*6c90*/  LOP3.LUT R3, R43, 0xffffe000, RZ, 0xc0, !PT ;  /* 0xffffe0002b037812 */ /* 0x000fe200078ec0ff */
[C---:B------:R-:W-:Y:S01]  /*6ca0*/  FFMA R31, R27.reuse, R0, R7 ;  /* 0x000000001b1f7223 */ /* 0x040fe20000000007 */
[----:B------:R-:W-:Y:S01]  /*6cb0*/  LOP3.LUT R0, R42, 0xffffe000, RZ, 0xc0, !PT ;  /* 0xffffe0002a007812 */ /* 0x000fe200078ec0ff */
[C---:B------:R-:W-:Y:S01]  /*6cc0*/  FFMA R4, R27.reuse, R18, R4 ;  /* 0x000000121b047223 */ /* 0x040fe20000000004 */
[----:B------:R-:W-:Y:S01]  /*6cd0*/  F2FP.TF32.F32.PACK_B R29, R29 ;  /* 0x0000001dff1d723e */ /* 0x000fe200024050ff */
[C---:B------:R-:W-:Y:S01]  /*6ce0*/  FFMA R5, R27.reuse, R2, R5 ;  /* 0x000000021b057223 */ /* 0x040fe20000000005 */
[----:B------:R-:W-:Y:S01]  /*6cf0*/  FMUL R11, R24, R11 ;  /* 0x0000000b180b7220 */ /* 0x000fe20000400000 */
[----:B------:R-:W-:Y:S01]  /*6d00*/  F2FP.TF32.F32.PACK_B R30, R30 ;  /* 0x0000001eff1e723e */ /* 0x000fe200024050ff */
[C---:B------:R-:W-:Y:S01]  /*6d10*/  FFMA R6, R27.reuse, R0, R6 ;  /* 0x000000001b067223 */ /* 0x040fe20000000006 */
[----:B------:R-:W-:Y:S01]  /*6d20*/  F2FP.TF32.F32.PACK_B R31, R31 ;  /* 0x0000001fff1f723e */ /* 0x000fe200024050ff */
[----:B------:R-:W-:Y:S01]  /*6d30*/  FFMA R7, R27, R3, R11 ;  /* 0x000000031b077223 */ /* 0x000fe2000000000b */
[----:B------:R-:W-:Y:S01]  /*6d40*/  LOP3.LUT R2, R32, 0xffffe000, RZ, 0xc0, !PT ;  /* 0xffffe00020027812 */ /* 0x000fe200078ec0ff */
[----:B------:R-:W-:Y:S01]  /*6d50*/  FMUL R15, R24, R15 ;  /* 0x0000000f180f7220 */ /* 0x000fe20000400000 */
[----:B------:R-:W-:Y:S01]  /*6d60*/  LOP3.LUT R16, R33, 0xffffe000, RZ, 0xc0, !PT ;  /* 0xffffe00021107812 */ /* 0x000fe200078ec0ff */
[----:B------:R1:W-:Y:S01]  /*6d70*/  STS.128 [R65], R28 ;  /* 0x0000001c41007388 */ /* 0x0003e20000000c00 */
[----:B------:R-:W-:Y:S01]  /*6d80*/  LOP3.LUT R0, R34, 0xffffe000, RZ, 0xc0, !PT ;  /* 0xffffe00022007812 */ /* 0x000fe200078ec0ff */
[----:B------:R-:W-:Y:S01]  /*6d90*/  FFMA R8, R27, R2, R8 ;  /* 0x000000021b087223 */ /* 0x000fe20000000008 */
[----:B------:R-:W-:Y:S01]  /*6da0*/  LOP3.LUT R2, R35, 0xffffe000, RZ, 0xc0, !PT ;  /* 0xffffe00023027812 */ /* 0x000fe200078ec0ff */
[C---:B------:R-:W-:Y:S01]  /*6db0*/  FFMA R9, R27.reuse, R16, R9 ;  /* 0x000000101b097223 */ /* 0x040fe20000000009 */
[----:B------:R-:W-:Y:S01]  /*6dc0*/  F2FP.TF32.F32.PACK_B R4, R4 ;  /* 0x00000004ff04723e */ /* 0x000fe200024050ff */
[C---:B------:R-:W-:Y:S01]  /*6dd0*/  FFMA R10, R27.reuse, R0, R10 ;  /* 0x000000001b0a7223 */ /* 0x040fe2000000000a */
[----:B------:R-:W-:Y:S01]  /*6de0*/  F2FP.TF32.F32.PACK_B R5, R5 ;  /* 0x00000005ff05723e */ /* 0x000fe200024050ff */
[----:B------:R-:W-:Y:S01]  /*6df0*/  FFMA R11, R27, R2, R15 ;  /* 0x000000021b0b7223 */ /* 0x000fe2000000000f */
[----:B------:R-:W-:Y:S01]  /*6e00*/  F2FP.TF32.F32.PACK_B R6, R6 ;  /* 0x00000006ff06723e */ /* 0x000fe200024050ff */
[----:B------:R-:W-:Y:S01]  /*6e10*/  FMUL R19, R24, R19 ;  /* 0x0000001318137220 */ /* 0x000fe20000400000 */
[----:B------:R-:W-:Y:S02]  /*6e20*/  F2FP.TF32.F32.PACK_B R7, R7 ;  /* 0x00000007ff07723e */ /* 0x000fe400024050ff */
[----:B------:R-:W-:Y:S02]  /*6e30*/  LOP3.LUT R3, R36, 0xffffe000, RZ, 0xc0, !PT ;  /* 0xffffe00024037812 */ /* 0x000fe400078ec0ff */
[----:B------:R-:W-:Y:S01]  /*6e40*/  LOP3.LUT R0, R37, 0xffffe000, RZ, 0xc0, !PT ;  /* 0xffffe00025007812 */ /* 0x000fe200078ec0ff */
[----:B------:R1:W-:Y:S01]  /*6e50*/  STS.128 [R64+0x10], R4 ;  /* 0x0000100440007388 */ /* 0x0003e20000000c00 */
        /* <DEDUP_REMOVED lines=8> */
[----:B------:R-:W-:Y:S02]  /*6ee0*/  F2FP.TF32.F32.PACK_B R10, R10 ;  /* 0x0000000aff0a723e */ /* 0x000fe400024050ff */
[----:B------:R-:W-:Y:S02]  /*6ef0*/  F2FP.TF32.F32.PACK_B R11, R11 ;  /* 0x0000000bff0b723e */ /* 0x000fe400024050ff */
[----:B------:R-:W-:Y:S02]  /*6f00*/  F2FP.TF32.F32.PACK_B R12, R12 ;  /* 0x0000000cff0c723e */ /* 0x000fe400024050ff */
[----:B------:R-:W-:Y:S01]  /*6f10*/  F2FP.TF32.F32.PACK_B R13, R13 ;  /* 0x0000000dff0d723e */ /* 0x000fe200024050ff */
[----:B------:R1:W-:Y:S01]  /*6f20*/  STS.128 [R63+0x20], R8 ;  /* 0x000020083f007388 */ /* 0x0003e20000000c00 */
[----:B------:R-:W-:Y:S02]  /*6f30*/  F2FP.TF32.F32.PACK_B R14, R14 ;  /* 0x0000000eff0e723e */ /* 0x000fe400024050ff */
[----:B------:R-:W-:Y:S05]  /*6f40*/  F2FP.TF32.F32.PACK_B R15, R15 ;  /* 0x0000000fff0f723e */ /* 0x000fea00024050ff */
[----:B------:R1:W-:Y:S01]  /*6f50*/  STS.128 [R60+0x30], R12 ;  /* 0x0000300c3c007388 */ /* 0x0003e20000000c00 */
[----:B------:R-:W-:Y:S01]  /*6f60*/  @!PT LDS RZ, [RZ] ;  /* 0x00000000fffff984 */ /* 0x000fe20000000800 */
[----:B------:R-:W-:Y:S01]  /*6f70*/  @!PT LDS RZ, [RZ] ;  /* 0x00000000fffff984 */ /* 0x000fe20000000800 */
[----:B------:R-:W-:Y:S01]  /*6f80*/  @!PT LDS RZ, [RZ] ;  /* 0x00000000fffff984 */ /* 0x000fe20000000800 */
[----:B------:R-:W-:Y:S01]  /*6f90*/  @!PT LDS RZ, [RZ] ;  /* 0x00000000fffff984 */ /* 0x000fe20000000800 */
[----:B------:R2:W-:Y:S07]  /*6fa0*/  MEMBAR.ALL.CTA ;  /* 0x0000000000007992 */ /* 0x0005ee0000008000 */
[----:B--2---:R-:W2:Y:S02]  /*6fb0*/  FENCE.VIEW.ASYNC.S ;  /* 0x00000000000073c6 */ /* 0x004ea40000000000 */
[----:B--2---:R-:W-:Y:S06]  /*6fc0*/  BAR.SYNC.DEFER_BLOCKING 0x1, 0x80 ;  /* 0x0042000000007b1d */ /* 0x004fec0000010000 */
[----:B------:R-:W-:Y:S05]  /*6fd0*/  @P0 BRA `(.L_x_109) ;  /* 0x0000000000280947 */ /* 0x000fea0003800000 */
[----:B------:R-:W-:Y:S01]  /*6fe0*/  UIADD3 UR4, UPT, UPT, UR43, 0x200, URZ ;  /* 0x000002002b047890 */ /* 0x000fe2000fffe0ff */
[----:B------:R-:W-:Y:S05]  /*6ff0*/  UMOV UR51, UR36 ;  /* 0x0000002400337c82 */ /* 0x000fea0008000000 */
[----:B------:R-:W-:Y:S01]  /*7000*/  MOV R57, UR4 ;  /* 0x0000000400397c02 */ /* 0x000fe20008000f00 */
[----:B------:R-:W-:Y:S03]  /*7010*/  UIADD3 UR4, UP0, UPT, UR54, 0x680, URZ ;  /* 0x0000068036047890 */ /* 0x000fe6000ff1e0ff */
[----:B------:R-:W-:Y:S01]  /*7020*/  R2UR UR48, R57 ;  /* 0x00000000393072ca */ /* 0x000fe200000e0000 */
[----:B------:R-:W-:Y:S11]  /*7030*/  UIADD3.X UR5, UPT, UPT, URZ, UR55, URZ, UP0, !UPT ;  /* 0x00000037ff057290 */ /* 0x000ff600087fe4ff */
[----:B------:R-:W-:Y:S01]  /*7040*/  @!UPT UIADD3 URZ, UPT, UPT, URZ, URZ, URZ ;  /* 0x000000fffffff290 */ /* 0x000fe2000fffe0ff */
[----:B------:R2:W-:Y:S01]  /*7050*/  UTMASTG.3D [UR48], [UR4] ;  /* 0x00000030040073b5 */ /* 0x0005e20008010000 */
[----:B------:R0:W-:Y:S01]  /*7060*/  UTMACMDFLUSH ;  /* 0x00000000000079b7 */ /* 0x0001e20000000000 */
[----:B--2---:R-:W-:Y:S04]  /*7070*/  DEPBAR.LE SB0, 0x1 ;  /* 0x000080400000791a */ /* 0x004fe80000000000 */
.L_x_109:
[----:B------:R-:W-:Y:S05]  /*7080*/  BSYNC.RECONVERGENT B0 ;  /* 0x0000000000007941 */ /* 0x000fea0003800200 */
.L_x_108:
[----:B------:R-:W-:Y:S01]  /*7090*/  BAR.SYNC.DEFER_BLOCKING 0x1, 0x80 ;  /* 0x0042000000007b1d */ /* 0x000fe20000010000 */
[----:B------:R-:W-:Y:S01]  /*70a0*/  ISETP.NE.AND P1, PT, R72, RZ, PT ;  /* 0x000000ff4800720c */ /* 0x000fe20003f25270 */
[----:B------:R-:W-:Y:S01]  /*70b0*/  UISETP.NE.AND UP0, UPT, UR53, URZ, UPT ;  /* 0x000000ff3500728c */ /* 0x000fe2000bf05270 */
[----:B------:R-:W-:Y:S11]  /*70c0*/  LEA R2, R73, UR43, 0x3 ;  /* 0x0000002b49027c11 */ /* 0x000ff6000f8e18ff */
[----:B------:R-:W-:Y:S01]  /*70d0*/  @P1 SHF.L.U32 R3, RZ, 0x1f, RZ ;  /* 0x0000001fff031819 */ /* 0x000fe200000006ff */
[----:B------:R-:W-:Y:S06]  /*70e0*/  BRA.U !UP0, `(.L_x_110) ;  /* 0x0000000108247547 */ /* 0x000fec000b800000 */
[----:B-1----:R-:W-:Y:S01]  /*70f0*/  IMAD.U32 R4, RZ, RZ, UR47 ;  /* 0x0000002fff047e24 */ /* 0x002fe2000f8e00ff */
[----:B------:R-:W-:Y:S01]  /*7100*/  MOV R0, UR52 ;  /* 0x0000003400007c02 */ /* 0x000fe20008000f00 */
[----:B------:R-:W-:Y:S03]  /*7110*/  UIADD3 UR4, UPT, UPT, UR47, 0x1, URZ ;  /* 0x000000012f047890 */ /* 0x000fe6000fffe0ff */
[----:B------:R-:W-:Y:S01]  /*7120*/  @P1 LEA R4, R4, UR43, 0x3 ;  /* 0x0000002b04041c11 */ /* 0x000fe2000f8e18ff */
[----:B------:R-:W-:Y:S04]  /*7130*/  UISETP.NE.AND UP0, UPT, UR4, 0x4, UPT ;  /* 0x000000040400788c */ /* 0x000fe8000bf05270 */
[----:B------:R-:W-:Y:S01]  /*7140*/  @P1 VIADD R4, R4, 0x50 ;  /* 0x0000005004041836 */ /* 0x000fe20000000000 */
[----:B------:R-:W-:Y:S04]  /*7150*/  USEL UR47, UR4, URZ, UP0 ;  /* 0x000000ff042f7287 */ /* 0x000fe80008000000 */
[----:B------:R-:W-:Y:S04]  /*7160*/  @P1 PRMT R0, R0, 0x654, R4 ;  /* 0x0000065400001816 */ /* 0x000fe80000000004 */
[----:B------:R2:W-:Y:S04]  /*7170*/  @P1 SYNCS.ARRIVE.TRANS64.RED.A1T0 RZ, [R0+URZ], RZ ;  /* 0x000000ff00ff19a7 */ /* 0x0005e800081004ff */
.L_x_110:
[----:B------:R-:W4:Y:S01]  /*7180*/  @P1 SYNCS.PHASECHK.TRANS64.TRYWAIT P0, [R2+URZ+0x30], R3 ;  /* 0x00003003020015a7 */ /* 0x000f2200080011ff */
[----:B------:R-:W-:Y:S01]  /*7190*/  BSSY B1, `(.L_x_111) ;  /* 0x0000016000017945 */ /* 0x000fe20003800000 */
[----:B----4-:R-:W-:Y:S03]  /*71a0*/  @P1 SEL R74, RZ, 0x1, !P0 ;  /* 0x00000001ff4a1807 */ /* 0x010fe60004000000 */
[----:B------:R-:W-:Y:S05]  /*71b0*/  @!P1 BRA `(.L_x_112) ;  /* 0x00000000004c9947 */ /* 0x000fea0003800000 */
[----:B------:R-:W-:Y:S01]  /*71c0*/  ISETP.NE.AND P0, PT, R74, RZ, PT ;  /* 0x000000ff4a00720c */ /* 0x000fe20003f05270 */
[----:B------:R-:W-:Y:S01]  /*71d0*/  BSSY B0, `(.L_x_113) ;  /* 0x000000b000007945 */ /* 0x000fe20003800000 */
[----:B------:R-:W-:Y:S11]  /*71e0*/  ISETP.NE.AND P1, PT, R75, RZ, PT ;  /* 0x000000ff4b00720c */ /* 0x000ff60003f25270 */
[----:B------:R-:W-:Y:S02]  /*71f0*/  @!UPT UIADD3 URZ, UPT, UPT, URZ, URZ, URZ ;  /* 0x000000fffffff290 */ /* 0x000fe4000fffe0ff */
[C---:B-1----:R-:W-:Y:S01]  /*7200*/  @P1 IMAD R6, R73.reuse, 0x2000, R65 ;  /* 0x0000200049061824 */ /* 0x042fe200078e0241 */
[C---:B------:R-:W-:Y:S01]  /*7210*/  @P1 LEA R4, R73.reuse, R63, 0xd ;  /* 0x0000003f49041211 */ /* 0x040fe200078e68ff */
[C---:B------:R-:W-:Y:S02]  /*7220*/  @P1 IMAD R5, R73.reuse, 0x2000, R64 ;  /* 0x0000200049051824 */ /* 0x040fe400078e0240 */
[----:B------:R-:W-:Y:S01]  /*7230*/  @P1 IMAD R3, R73, 0x2000, R60 ;  /* 0x0000200049031824 */ /* 0x000fe200078e023c */
[----:B------:R-:W-:Y:S06]  /*7240*/  @P0 BRA `(.L_x_114) ;  /* 0x00000000000c0947 */ /* 0x000fec0003800000 */
[----:B--2---:R-:W-:Y:S04]  /*7250*/  SHF.L.U32 R0, RZ, 0x1f, RZ ;  /* 0x0000001fff007819 */ /* 0x004fe800000006ff */
[----:B------:R-:W1:Y:S02]  /*7260*/  SYNCS.PHASECHK.TRANS64.TRYWAIT P0, [R2+URZ+0x30], R0 ;  /* 0x00003000020075a7 */ /* 0x000e6400080011ff */
[----:B-1----:R-:W-:Y:S05]  /*7270*/  @!P0 BRA `(.L_x_115) ;  /* 0x0000005000288947 */ /* 0x002fea0003800000 */
.L_x_114:
[----:B------:R-:W-:Y:S05]  /*7280*/  BSYNC B0 ;  /* 0x0000000000007941 */ /* 0x000fea0003800000 */
.L_x_113:
[----:B------:R-:W-:Y:S02]  /*7290*/  ISETP.NE.AND P0, PT, R75, RZ, PT ;  /* 0x000000ff4b00720c */ /* 0x000fe40003f05270 */
[----:B------:R-:W-:Y:S11]  /*72a0*/  IADD3 R73, PT, PT, R73, 0x1, RZ ;  /* 0x0000000149497810 */ /* 0x000ff60007ffe0ff */
[----:B------:R4:W1:Y:S04]  /*72b0*/  @P0 LDS.128 R44, [R6] ;  /* 0x00000000062c0984 */ /* 0x0008680000000c00 */
[----:B------:R4:W1:Y:S04]  /*72c0*/  @P0 LDS.128 R40, [R5+0x10] ;  /* 0x0000100005280984 */ /* 0x0008680000000c00 */
[----:B------:R4:W1:Y:S04]  /*72d0*/  @P0 LDS.128 R32, [R4+0x20] ;  /* 0x0000200004200984 */ /* 0x0008680000000c00 */
[----:B------:R4:W1:Y:S02]  /*72e0*/  @P0 LDS.128 R36, [R3+0x30] ;  /* 0x0000300003240984 */ /* 0x0008640000000c00 */
.L_x_112:
[----:B------:R-:W-:Y:S05]  /*72f0*/  BSYNC B1 ;  /* 0x0000000000017941 */ /* 0x000fea0003800000 */
.L_x_111:
[----:B-12---:R-:W-:Y:S05]  /*7300*/  VIADD R0, R25, 0x10 ;  /* 0x0000001019007836 */ /* 0x006fea0000000000 */
[----:B------:R-:W-:Y:S04]  /*7310*/  SHF.R.U32.HI R0, RZ, 0x15, R0 ;  /* 0x00000015ff007819 */ /* 0x000fe80000011600 */
[----:B------:R-:W-:Y:S11]  /*7320*/  LOP3.LUT P0, RZ, R0, 0x3, R53, 0x48, !PT ;  /* 0x0000000300ff7812 */ /* 0x000ff60007804835 */
[----:B------:R-:W-:Y:S02]  /*7330*/  @!UPT UIADD3 URZ, UPT, UPT, URZ, URZ, URZ ;  /* 0x000000fffffff290 */ /* 0x000fe4000fffe0ff */
[----:B------:R-:W-:Y:S05]  /*7340*/  @!P0 BRA `(.L_x_116) ;  /* 0x0000000000408947 */ /* 0x000fea0003800000 */
[----:B------:R-:W1:Y:S01]  /*7350*/  LDCU.64 UR8, c[0x4][0x70] ;  /* 0x01000e00ff0877ac */ /* 0x000e620008000a00 */
[----:B----4-:R-:W-:Y:S01]  /*7360*/  MOV R3, 0x0 ;  /* 0x0000000000037802 */ /* 0x010fe20000000f00 */
[----:B------:R-:W-:Y:S02]  /*7370*/  HFMA2 R12, -RZ, RZ, 0, 5.9604644775390625e-08 ;  /* 0x00000001ff0c7431 */ /* 0x000fe400000001ff */
[----:B------:R-:W-:Y:S02]  /*7380*/  IMAD.MOV.U32 R8, RZ, RZ, 0x192 ;  /* 0x00000192ff087424 */ /* 0x000fe400078e00ff */
[----:B------:R-:W-:Y:S01]  /*7390*/  IMAD.MOV.U32 R13, RZ, RZ, RZ ;  /* 0x000000ffff0d7224 */ /* 0x000fe200078e00ff */
[----:B------:R-:W2:Y:S01]  /*73a0*/  LDCU.64 UR6, c[0x4][0x78] ;  /* 0x01000f00ff0677ac */ /* 0x000ea20008000a00 */
[----:B------:R-:W4:Y:S01]  /*73b0*/  LDC.64 R2, c[0x4][R3] ;  /* 0x0100000003027b82 */ /* 0x000f220000000a00 */
[----:B------:R-:W5:Y:S01]  /*73c0*/  LDCU.64 UR4, c[0x4][0x10] ;  /* 0x01000200ff0477ac */ /* 0x000f620008000a00 */
[----:B-1----:R-:W-:Y:S01]  /*73d0*/  MOV R5, UR9 ;  /* 0x0000000900057c02 */ /* 0x002fe20008000f00 */
[----:B------:R-:W-:Y:S01]  /*73e0*/  IMAD.U32 R4, RZ, RZ, UR8 ;  /* 0x00000008ff047e24 */ /* 0x000fe2000f8e00ff */
[----:B--2---:R-:W-:Y:S01]  /*73f0*/  MOV R7, UR7 ;  /* 0x0000000700077c02 */ /* 0x004fe20008000f00 */
[----:B------:R-:W-:Y:S01]  /*7400*/  IMAD.U32 R6, RZ, RZ, UR6 ;  /* 0x00000006ff067e24 */ /* 0x000fe2000f8e00ff */
[----:B-----5:R-:W-:Y:S01]  /*7410*/  MOV R11, UR5 ;  /* 0x00000005000b7c02 */ /* 0x020fe20008000f00 */
[----:B------:R-:W-:Y:S02]  /*7420*/  IMAD.U32 R10, RZ, RZ, UR4 ;  /* 0x00000004ff0a7e24 */ /* 0x000fe4000f8e00ff */
[----:B------:R-:W-:Y:S07]  /*7430*/  LEPC R20, `(.L_x_116) ;  /* 0x000000001014794e */ /* 0x000fee0000000000 */
[----:B---34-:R-:W-:Y:S05]  /*7440*/  CALL.ABS.NOINC R2 ;  /* 0x0000000002007343 */ /* 0x018fea0003c00000 */
.L_x_116:
[----:B------:R-:W-:Y:S01]  /*7450*/  ISETP.NE.AND P6, PT, R72, RZ, PT ;  /* 0x000000ff4800720c */ /* 0x000fe20003fc5270 */
[----:B------:R-:W-:Y:S05]  /*7460*/  WARPSYNC.ALL ;  /* 0x0000000000007948 */ /* 0x000fea0003800000 */
[----:B------:R-:W-:Y:S01]  /*7470*/  R2UR UR4, R25 ;  /* 0x00000000190472ca */ /* 0x000fe200000e0000 */
[----:B------:R-:W-:Y:S01]  /*7480*/  IMAD.U32 R0, RZ, RZ, UR47 ;  /* 0x0000002fff007e24 */ /* 0x000fe2000f8e00ff */
[----:B------:R-:W-:Y:S01]  /*7490*/  LOP3.LUT R20, R44, 0xffffe000, RZ, 0xc0, !PT ;  /* 0xffffe0002c147812 */ /* 0x000fe200078ec0ff */
[----:B------:R-:W-:Y:S01]  /*74a0*/  IMAD.U32 R21, RZ, RZ, UR52 ;  /* 0x00000034ff157e24 */ /* 0x000fe2000f8e00ff */
[----:B------:R-:W-:Y:S01]  /*74b0*/  ISETP.NE.AND P0, PT, R67, RZ, PT ;  /* 0x000000ff4300720c */ /* 0x000fe20003f05270 */
[----:B------:R-:W-:Y:S02]  /*74c0*/  BSSY.RECONVERGENT B0, `(.L_x_117) ;  /* 0x000005b000007945 */ /* 0x000fe40003800200 */
[----:B------:R-:W-:Y:S05]  /*74d0*/  @P6 LEA R0, R0, UR43, 0x3 ;  /* 0x0000002b00006c11 */ /* 0x000fea000f8e18ff */
[----:B------:R-:W-:Y:S01]  /*74e0*/  @P6 VIADD R0, R0, 0x50 ;  /* 0x0000005000006836 */ /* 0x000fe20000000000 */
[----:B----4-:R-:W1:Y:S04]  /*74f0*/  LDTM.x16 R4, tmem[UR4+0x10] ;  /* 0x00001004000479ee */ /* 0x010e680008240000 */
[----:B------:R-:W-:Y:S01]  /*7500*/  @P6 PRMT R21, R21, 0x654, R0 ;  /* 0x0000065415156816 */ /* 0x000fe20000000000 */
[C---:B-1----:R-:W-:Y:S01]  /*7510*/  FMUL R0, R24.reuse, R4 ;  /* 0x0000000418007220 */ /* 0x042fe20000400000 */
[C---:B------:R-:W-:Y:S01]  /*7520*/  FMUL R4, R24.reuse, R8 ;  /* 0x0000000818047220 */ /* 0x040fe20000400000 */
[C---:B------:R-:W-:Y:S01]  /*7530*/  FMUL R8, R24.reuse, R12 ;  /* 0x0000000c18087220 */ /* 0x040fe20000400000 */
[C---:B------:R-:W-:Y:S01]  /*7540*/  FMUL R12, R24.reuse, R16 ;  /* 0x00000010180c7220 */ /* 0x040fe20000400000 */
[----:B------:R-:W-:Y:S01]  /*7550*/  LOP3.LUT R16, R45, 0xffffe000, RZ, 0xc0, !PT ;  /* 0xffffe0002d107812 */ /* 0x000fe200078ec0ff */
[C---:B------:R-:W-:Y:S01]  /*7560*/  FMUL R2, R24.reuse, R5 ;  /* 0x0000000518027220 */ /* 0x040fe20000400000 */
[C---:B------:R-:W-:Y:S01]  /*7570*/  FMUL R3, R24.reuse, R6 ;  /* 0x0000000618037220 */ /* 0x040fe20000400000 */
[----:B------:R-:W-:Y:S01]  /*7580*/  FMUL R5, R24, R9 ;  /* 0x0000000918057220 */ /* 0x000fe20000400000 */
[----:B------:R-:W-:Y:S01]  /*7590*/  FFMA R28, R27, R20, R0 ;  /* 0x000000141b1c7223 */ /* 0x000fe20000000000 */
[----:B------:R-:W-:Y:S01]  /*75a0*/  LOP3.LUT R0, R46, 0xffffe000, RZ, 0xc0, !PT ;  /* 0xffffe0002e007812 */ /* 0x000fe200078ec0ff */
[C---:B------:R-:W-:Y:S01]  /*75b0*/  FMUL R6, R24.reuse, R10 ;  /* 0x0000000a18067220 */ /* 0x040fe20000400000 */
[C---:B------:R-:W-:Y:S01]  /*75c0*/  FMUL R9, R24.reuse, R13 ;  /* 0x0000000d18097220 */ /* 0x040fe20000400000 */
[C---:B------:R-:W-:Y:S01]  /*75d0*/  FMUL R10, R24.reuse, R14 ;  /* 0x0000000e180a7220 */ /* 0x040fe20000400000 */
[----:B------:R-:W-:Y:S01]  /*75e0*/  F2FP.TF32.F32.PACK_B R28, R28 ;  /* 0x0000001cff1c723e */ /* 0x000fe200024050ff */
[C---:B------:R-:W-:Y:S01]  /*75f0*/  FMUL R13, R24.reuse, R17 ;  /* 0x00000011180d7220 */ /* 0x040fe20000400000 */
[----:B------:R-:W-:Y:S01]  /*7600*/  LOP3.LUT R17, R47, 0xffffe000, RZ, 0xc0, !PT ;  /* 0xffffe0002f117812 */ /* 0x000fe200078ec0ff */
[----:B------:R-:W-:Y:S01]  /*7610*/  FMUL R14, R24, R18 ;  /* 0x00000012180e7220 */ /* 0x000fe20000400000 */
[----:B------:R-:W-:Y:S01]  /*7620*/  LOP3.LUT R18, R40, 0xffffe000, RZ, 0xc0, !PT ;  /* 0xffffe00028127812 */ /* 0x000fe200078ec0ff */
[----:B------:R-:W-:Y:S01]  /*7630*/  FFMA R29, R27, R16, R2 ;  /* 0x000000101b1d7223 */ /* 0x000fe20000000002 */
[----:B------:R-:W-:Y:S01]  /*7640*/  LOP3.LUT R2, R41, 0xffffe000, RZ, 0xc0, !PT ;  /* 0xffffe00029027812 */ /* 0x000fe200078ec0ff */
[----:B------:R-:W-:Y:S01]  /*7650*/  FMUL R7, R24, R7 ;  /* 0x0000000718077220 */ /* 0x000fe20000400000 */
[----:B------:R-:W-:Y:S01]  /*7660*/  LOP3.LUT R16, R33, 0xffffe000, RZ, 0xc0, !PT ;  /* 0xffffe00021107812 */ /* 0x000fe200078ec0ff */
[C---:B------:R-:W-:Y:S01]  /*7670*/  FFMA R30, R27.reuse, R0, R3 ;  /* 0x000000001b1e7223 */ /* 0x040fe20000000003 */
[----:B------:R-:W-:Y:S01]  /*7680*/  LOP3.LUT R0, R42, 0xffffe000, RZ, 0xc0, !PT ;  /* 0xffffe0002a007812 */ /* 0x000fe200078ec0ff */
[C---:B------:R-:W-:Y:S01]  /*7690*/  FFMA R31, R27.reuse, R17, R7 ;  /* 0x000000111b1f7223 */ /* 0x040fe20000000007 */
[----:B------:R-:W-:Y:S01]  /*76a0*/  F2FP.TF32.F32.PACK_B R29, R29 ;  /* 0x0000001dff1d723e */ /* 0x000fe200024050ff */
[C---:B------:R-:W-:Y:S01]  /*76b0*/  FFMA R4, R27.reuse, R18, R4 ;  /* 0x000000121b047223 */ /* 0x040fe20000000004 */
[----:B------:R-:W-:Y:S01]  /*76c0*/  F2FP.TF32.F32.PACK_B R30, R30 ;  /* 0x0000001eff1e723e */ /* 0x000fe200024050ff */
[----:B------:R-:W-:Y:S01]  /*76d0*/  FFMA R5, R27, R2, R5 ;  /* 0x000000021b057223 */ /* 0x000fe20000000005 */
[----:B------:R-:W-:Y:S01]  /*76e0*/  LOP3.LUT R2, R43, 0xffffe000, RZ, 0xc0, !PT ;  /* 0xffffe0002b027812 */ /* 0x000fe200078ec0ff */
[----:B------:R-:W-:Y:S01]  /*76f0*/  FMUL R11, R24, R11 ;  /* 0x0000000b180b7220 */ /* 0x000fe20000400000 */
[----:B------:R-:W-:Y:S01]  /*7700*/  F2FP.TF32.F32.PACK_B R31, R31 ;  /* 0x0000001fff1f723e */ /* 0x000fe200024050ff */
[C---:B------:R-:W-:Y:S01]  /*7710*/  FFMA R6, R27.reuse, R0, R6 ;  /* 0x000000001b067223 */ /* 0x040fe20000000006 */
[----:B------:R-:W-:Y:S01]  /*7720*/  LOP3.LUT R3, R32, 0xffffe000, RZ, 0xc0, !PT ;  /* 0xffffe00020037812 */ /* 0x000fe200078ec0ff */
[----:B------:R-:W-:Y:S01]  /*7730*/  FFMA R7, R27, R2, R11 ;  /* 0x000000021b077223 */ /* 0x000fe2000000000b */
[----:B------:R-:W-:Y:S01]  /*7740*/  F2FP.TF32.F32.PACK_B R4, R4 ;  /* 0x00000004ff04723e */ /* 0x000fe200024050ff */
[----:B------:R1:W-:Y:S01]  /*7750*/  STS.128 [R65+0x2000], R28 ;  /* 0x0020001c41007388 */ /* 0x0003e20000000c00 */
[----:B------:R-:W-:Y:S01]  /*7760*/  LOP3.LUT R0, R34, 0xffffe000, RZ, 0xc0, !PT ;  /* 0xffffe00022007812 */ /* 0x000fe200078ec0ff */
[----:B------:R-:W-:Y:S01]  /*7770*/  FMUL R15, R24, R15 ;  /* 0x0000000f180f7220 */ /* 0x000fe20000400000 */
[----:B------:R-:W-:Y:S01]  /*7780*/  LOP3.LUT R2, R35, 0xffffe000, RZ, 0xc0, !PT ;  /* 0xffffe00023027812 */ /* 0x000fe200078ec0ff */
[C---:B------:R-:W-:Y:S01]  /*7790*/  FFMA R8, R27.reuse, R3, R8 ;  /* 0x000000031b087223 */ /* 0x040fe20000000008 */
[----:B------:R-:W-:Y:S01]  /*77a0*/  F2FP.TF32.F32.PACK_B R5, R5 ;  /* 0x00000005ff05723e */ /* 0x000fe200024050ff */
[C---:B------:R-:W-:Y:S01]  /*77b0*/  FFMA R9, R27.reuse, R16, R9 ;  /* 0x000000101b097223 */ /* 0x040fe20000000009 */
[----:B------:R-:W-:Y:S01]  /*77c0*/  F2FP.TF32.F32.PACK_B R6, R6 ;  /* 0x00000006ff06723e */ /* 0x000fe200024050ff */
[C---:B------:R-:W-:Y:S01]  /*77d0*/  FFMA R10, R27.reuse, R0, R10 ;  /* 0x000000001b0a7223 */ /* 0x040fe2000000000a */
[----:B------:R-:W-:Y:S01]  /*77e0*/  F2FP.TF32.F32.PACK_B R7, R7 ;  /* 0x00000007ff07723e */ /* 0x000fe200024050ff */
[----:B------:R-:W-:Y:S01]  /*77f0*/  FFMA R11, R27, R2, R15 ;  /* 0x000000021b0b7223 */ /* 0x000fe2000000000f */
[----:B------:R-:W-:Y:S01]  /*7800*/  LOP3.LUT R0, R36, 0xffffe000, RZ, 0xc0, !PT ;  /* 0xffffe00024007812 */ /* 0x000fe200078ec0ff */
[----:B------:R-:W-:Y:S01]  /*7810*/  FMUL R19, R24, R19 ;  /* 0x0000001318137220 */ /* 0x000fe20000400000 */
        /* <DEDUP_REMOVED lines=16> */
[----:B------:R-:W-:Y:S02]  /*7920*/  F2FP.TF32.F32.PACK_B R15, R15 ;  /* 0x0000000fff0f723e */ /* 0x000fe400024050ff */
[----:B------:R-:W-:Y:S02]  /*7930*/  LEA R0, R73, UR43, 0x3 ;  /* 0x0000002b49007c11 */ /* 0x000fe4000f8e18ff */
[----:B------:R-:W-:Y:S01]  /*7940*/  @P6 SHF.L.U32 R2, RZ, 0x1f, RZ ;  /* 0x0000001fff026819 */ /* 0x000fe200000006ff */
        /* <DEDUP_REMOVED lines=9> */
[----:B------:R-:W-:Y:S02]  /*79e0*/  UIADD3 UR4, UP0, UPT, UR54, 0x680, URZ ;  /* 0x0000068036047890 */ /* 0x000fe4000ff1e0ff */
[----:B------:R-:W-:Y:S02]  /*79f0*/  UIADD3 UR9, UPT, UPT, UR49, 0x10, URZ ;  /* 0x0000001031097890 */ /* 0x000fe4000fffe0ff */
[----:B------:R-:W-:Y:S02]  /*7a00*/  UIADD3 UR8, UPT, UPT, UR43, 0x2200, URZ ;  /* 0x000022002b087890 */ /* 0x000fe4000fffe0ff */
[----:B------:R-:W-:Y:S01]  /*7a10*/  UIADD3.X UR5, UPT, UPT, URZ, UR55, URZ, UP0, !UPT ;  /* 0x00000037ff057290 */ /* 0x000fe200087fe4ff */
[----:B------:R-:W-:Y:S01]  /*7a20*/  UMOV UR10, UR50 ;  /* 0x00000032000a7c82 */ /* 0x000fe20008000000 */
[----:B------:R-:W-:Y:S07]  /*7a30*/  UMOV UR11, UR36 ;  /* 0x00000024000b7c82 */ /* 0x000fee0008000000 */
[----:B------:R2:W-:Y:S01]  /*7a40*/  UTMASTG.3D [UR8], [UR4] ;  /* 0x00000008040073b5 */ /* 0x0005e20008010000 */
[----:B------:R0:W-:Y:S01]  /*7a50*/  UTMACMDFLUSH ;  /* 0x00000000000079b7 */ /* 0x0001e20000000000 */
[----:B--2---:R-:W-:Y:S04]  /*7a60*/  DEPBAR.LE SB0, 0x1 ;  /* 0x000080400000791a */ /* 0x004fe80000000000 */
.L_x_118:
[----:B------:R-:W-:Y:S05]  /*7a70*/  BSYNC.RECONVERGENT B0 ;  /* 0x0000000000007941 */ /* 0x000fea0003800200 */
.L_x_117:
[----:B------:R-:W-:Y:S01]  /*7a80*/  BAR.SYNC.DEFER_BLOCKING 0x1, 0x80 ;  /* 0x0042000000007b1d */ /* 0x000fe20000010000 */
[----:B------:R-:W-:Y:S04]  /*7a90*/  UIADD3 UR4, UPT, UPT, UR47, 0x1, URZ ;  /* 0x000000012f047890 */ /* 0x000fe8000fffe0ff */
[----:B------:R-:W-:Y:S04]  /*7aa0*/  UISETP.NE.AND UP0, UPT, UR4, 0x4, UPT ;  /* 0x000000040400788c */ /* 0x000fe8000bf05270 */
[----:B------:R-:W-:Y:S01]  /*7ab0*/  USEL UR46, UR4, URZ, UP0 ;  /* 0x000000ff042e7287 */ /* 0x000fe20008000000 */
[----:B------:R2:W-:Y:S01]  /*7ac0*/  @P6 SYNCS.ARRIVE.TRANS64.RED.A1T0 RZ, [R21+URZ], RZ ;  /* 0x000000ff15ff69a7 */ /* 0x0005e200081004ff */
[----:B------:R-:W-:Y:S01]  /*7ad0*/  BSSY B1, `(.L_x_119) ;  /* 0x0000017000017945 */ /* 0x000fe20003800000 */
[----:B------:R-:W4:Y:S02]  /*7ae0*/  @P6 SYNCS.PHASECHK.TRANS64.TRYWAIT P0, [R0+URZ+0x30], R2 ;  /* 0x00003002000065a7 */ /* 0x000f2400080011ff */
[----:B----4-:R-:W-:Y:S01]  /*7af0*/  @P6 SEL R74, RZ, 0x1, !P0 ;  /* 0x00000001ff4a6807 */ /* 0x010fe20004000000 */
[----:B--2---:R-:W-:Y:S06]  /*7b00*/  @!P6 BRA `(.L_x_120) ;  /* 0x00000000004ce947 */ /* 0x004fec0003800000 */
        /* <DEDUP_REMOVED lines=9> */
[----:B------:R-:W-:Y:S04]  /*7ba0*/  SHF.L.U32 R6, RZ, 0x1f, RZ ;  /* 0x0000001fff067819 */ /* 0x000fe800000006ff */
[----:B------:R-:W1:Y:S02]  /*7bb0*/  SYNCS.PHASECHK.TRANS64.TRYWAIT P0, [R0+URZ+0x30], R6 ;  /* 0x00003006000075a7 */ /* 0x000e6400080011ff */
[----:B-1----:R-:W-:Y:S05]  /*7bc0*/  @!P0 BRA `(.L_x_123) ;  /* 0x0000004400e88947 */ /* 0x002fea0003800000 */
.L_x_122:
[----:B------:R-:W-:Y:S05]  /*7bd0*/  BSYNC B0 ;  /* 0x0000000000007941 */ /* 0x000fea0003800000 */
.L_x_121:
[----:B------:R-:W-:Y:S02]  /*7be0*/  ISETP.NE.AND P0, PT, R75, RZ, PT ;  /* 0x000000ff4b00720c */ /* 0x000fe40003f05270 */
[----:B------:R-:W-:Y:S11]  /*7bf0*/  IADD3 R73, PT, PT, R73, 0x1, RZ ;  /* 0x0000000149497810 */ /* 0x000ff60007ffe0ff */
[----:B------:R2:W4:Y:S04]  /*7c00*/  @P0 LDS.128 R44, [R5] ;  /* 0x00000000052c0984 */ /* 0x0005280000000c00 */
[----:B------:R2:W1:Y:S04]  /*7c10*/  @P0 LDS.128 R40, [R4+0x10] ;  /* 0x0000100004280984 */ /* 0x0004680000000c00 */
[----:B------:R2:W1:Y:S04]  /*7c20*/  @P0 LDS.128 R32, [R3+0x20] ;  /* 0x0000200003200984 */ /* 0x0004680000000c00 */
[----:B------:R2:W1:Y:S02]  /*7c30*/  @P0 LDS.128 R36, [R2+0x30] ;  /* 0x0000300002240984 */ /* 0x0004640000000c00 */
.L_x_120:
[----:B------:R-:W-:Y:S05]  /*7c40*/  BSYNC B1 ;  /* 0x0000000000017941 */ /* 0x000fea0003800000 */
.L_x_119:
[----:B-1----:R-:W-:Y:S05]  /*7c50*/  VIADD R0, R25, 0x20 ;  /* 0x0000002019007836 */ /* 0x002fea0000000000 */
[----:B------:R-:W-:Y:S04]  /*7c60*/  SHF.R.U32.HI R0, RZ, 0x15, R0 ;  /* 0x00000015ff007819 */ /* 0x000fe80000011600 */
[----:B------:R-:W-:Y:S11]  /*7c70*/  LOP3.LUT P0, RZ, R0, 0x3, R53, 0x48, !PT ;  /* 0x0000000300ff7812 */ /* 0x000ff60007804835 */
[----:B------:R-:W-:Y:S02]  /*7c80*/  @!UPT UIADD3 URZ, UPT, UPT, URZ, URZ, URZ ;  /* 0x000000fffffff290 */ /* 0x000fe4000fffe0ff */
[----:B------:R-:W-:Y:S05]  /*7c90*/  @!P0 BRA `(.L_x_124) ;  /* 0x0000000000408947 */ /* 0x000fea0003800000 */
[----:B------:R-:W1:Y:S01]  /*7ca0*/  LDCU.64 UR8, c[0x4][0x70] ;  /* 0x01000e00ff0877ac */ /* 0x000e620008000a00 */
[----:B--2---:R-:W-:Y:S01]  /*7cb0*/  MOV R3, 0x0 ;  /* 0x0000000000037802 */ /* 0x004fe20000000f00 */
[----:B------:R-:W-:Y:S02]  /*7cc0*/  HFMA2 R12, -RZ, RZ, 0, 5.9604644775390625e-08 ;  /* 0x00000001ff0c7431 */ /* 0x000fe400000001ff */
[----:B------:R-:W-:Y:S02]  /*7cd0*/  IMAD.MOV.U32 R8, RZ, RZ, 0x192 ;  /* 0x00000192ff087424 */ /* 0x000fe400078e00ff */
[----:B------:R-:W-:Y:S01]  /*7ce0*/  IMAD.MOV.U32 R13, RZ, RZ, RZ ;  /* 0x000000ffff0d7224 */ /* 0x000fe200078e00ff */
[----:B------:R-:W2:Y:S01]  /*7cf0*/  LDCU.64 UR6, c[0x4][0x78] ;  /* 0x01000f00ff0677ac */ /* 0x000ea20008000a00 */
[----:B------:R-:W3:Y:S01]  /*7d00*/  LDC.64 R2, c[0x4][R3] ;  /* 0x0100000003027b82 */ /* 0x000ee20000000a00 */
        /* <DEDUP_REMOVED lines=9> */
.L_x_124:
[----:B------:R-:W-:Y:S01]  /*7da0*/  ISETP.NE.AND P6, PT, R72, RZ, PT ;  /* 0x000000ff4800720c */ /* 0x000fe20003fc5270 */
[----:B------:R-:W-:Y:S05]  /*7db0*/  WARPSYNC.ALL ;  /* 0x0000000000007948 */ /* 0x000fea0003800000 */
[----:B------:R-:W-:Y:S01]  /*7dc0*/  R2UR UR4, R25 ;  /* 0x00000000190472ca */ /* 0x000fe200000e0000 */
[----:B------:R-:W-:Y:S01]  /*7dd0*/  IMAD.U32 R0, RZ, RZ, UR46 ;  /* 0x0000002eff007e24 */ /* 0x000fe2000f8e00ff */
[----:B----4-:R-:W-:Y:S01]  /*7de0*/  LOP3.LUT R20, R44, 0xffffe000, RZ, 0xc0, !PT ;  /* 0xffffe0002c147812 */ /* 0x010fe200078ec0ff */
[----:B------:R-:W-:Y:S01]  /*7df0*/  IMAD.U32 R21, RZ, RZ, UR52 ;  /* 0x00000034ff157e24 */ /* 0x000fe2000f8e00ff */
[----:B------:R-:W-:Y:S01]  /*7e00*/  ISETP.NE.AND P0, PT, R67, RZ, PT ;  /* 0x000000ff4300720c */ /* 0x000fe20003f05270 */
[----:B------:R-:W-:Y:S02]  /*7e10*/  BSSY.RECONVERGENT B0, `(.L_x_125) ;  /* 0x000005b000007945 */ /* 0x000fe40003800200 */
[----:B------:R-:W-:Y:S05]  /*7e20*/  @P6 LEA R0, R0, UR43, 0x3 ;  /* 0x0000002b00006c11 */ /* 0x000fea000f8e18ff */
[----:B------:R-:W-:Y:S01]  /*7e30*/  @P6 VIADD R0, R0, 0x50 ;  /* 0x0000005000006836 */ /* 0x000fe20000000000 */
[----:B--2---:R-:W1:Y:S04]  /*7e40*/  LDTM.x16 R4, tmem[UR4+0x20] ;  /* 0x00002004000479ee */ /* 0x004e680008240000 */
        /* <DEDUP_REMOVED lines=87> */
.L_x_126:
[----:B------:R-:W-:Y:S05]  /*83c0*/  BSYNC.RECONVERGENT B0 ;  /* 0x0000000000007941 */ /* 0x000fea0003800200 */
.L_x_125:
[----:B------:R-:W-:Y:S01]  /*83d0*/  BAR.SYNC.DEFER_BLOCKING 0x1, 0x80 ;  /* 0x0042000000007b1d */ /* 0x000fe20000010000 */
[----:B------:R-:W-:Y:S01]  /*83e0*/  UIADD3 UR4, UPT, UPT, UR46, 0x1, URZ ;  /* 0x000000012e047890 */ /* 0x000fe2000fffe0ff */
[----:B------:R-:W-:Y:S03]  /*83f0*/  HFMA2 R76, -RZ, RZ, 0, 0 ;  /* 0x00000000ff4c7431 */ /* 0x000fe600000001ff */
        /* <DEDUP_REMOVED lines=19> */
.L_x_130:
[----:B------:R-:W-:Y:S05]  /*8530*/  BSYNC B0 ;  /* 0x0000000000007941 */ /* 0x000fea0003800000 */
.L_x_129:
[----:B------:R-:W-:Y:S01]  /*8540*/  ISETP.NE.AND P0, PT, R75, RZ, PT ;  /* 0x000000ff4b00720c */ /* 0x000fe20003f05270 */
[----:B------:R-:W-:Y:S11]  /*8550*/  VIADD R73, R73, 0x1 ;  /* 0x0000000149497836 */ /* 0x000ff60000000000 */
[----:B------:R-:W-:Y:S01]  /*8560*/  @!UPT UIADD3 URZ, UPT, UPT, URZ, URZ, URZ ;  /* 0x000000fffffff290 */ /* 0x000fe2000fffe0ff */
[----:B------:R2:W4:Y:S04]  /*8570*/  @P0 LDS.128 R44, [R5] ;  /* 0x00000000052c0984 */ /* 0x0005280000000c00 */
[----:B------:R2:W1:Y:S04]  /*8580*/  @P0 LDS.128 R40, [R4+0x10] ;  /* 0x0000100004280984 */ /* 0x0004680000000c00 */
[----:B------:R2:W1:Y:S04]  /*8590*/  @P0 LDS.128 R32, [R3+0x20] ;  /* 0x0000200003200984 */ /* 0x0004680000000c00 */
[----:B------:R2:W1:Y:S01]  /*85a0*/  @P0 LDS.128 R36, [R2+0x30] ;  /* 0x0000300002240984 */ /* 0x0004620000000c00 */
[C---:B------:R-:W-:Y:S04]  /*85b0*/  ISETP.NE.AND P0, PT, R73.reuse, 0x4, PT ;  /* 0x000000044900780c */ /* 0x040fe80003f05270 */
[----:B------:R-:W-:Y:S02]  /*85c0*/  SEL R73, R73, RZ, P0 ;  /* 0x000000ff49497207 */ /* 0x000fe40000000000 */
[----:B------:R-:W-:Y:S02]  /*85d0*/  SEL R76, RZ, 0x1, P0 ;  /* 0x00000001ff4c7807 */ /* 0x000fe40000000000 */
.L_x_128:
[----:B------:R-:W-:Y:S05]  /*85e0*/  BSYNC B1 ;  /* 0x0000000000017941 */ /* 0x000fea0003800000 */
.L_x_127:
        /* <DEDUP_REMOVED lines=21> */
.L_x_132:
        /* <DEDUP_REMOVED lines=79> */
[----:B------:R-:W-:Y:S01]  /*8c30*/  @P6 SHF.L.U32 R2, R76, 0x1f, RZ ;  /* 0x0000001f4c026819 */ /* 0x000fe200000006ff */
        /* <DEDUP_REMOVED lines=18> */
.L_x_134:
[----:B------:R-:W-:Y:S05]  /*8d60*/  BSYNC.RECONVERGENT B0 ;  /* 0x0000000000007941 */ /* 0x000fea0003800200 */
.L_x_133:
        /* <DEDUP_REMOVED lines=18> */
[----:B------:R-:W-:Y:S04]  /*8e90*/  SHF.L.U32 R6, R76, 0x1f, RZ ;  /* 0x0000001f4c067819 */ /* 0x000fe800000006ff */
[----:B------:R-:W1:Y:S02]  /*8ea0*/  SYNCS.PHASECHK.TRANS64.TRYWAIT P0, [R0+URZ+0x30], R6 ;  /* 0x00003006000075a7 */ /* 0x000e6400080011ff */
[----:B-1----:R-:W-:Y:S05]  /*8eb0*/  @!P0 BRA `(.L_x_139) ;  /* 0x0000003400548947 */ /* 0x002fea0003800000 */
.L_x_138:
[----:B------:R-:W-:Y:S05]  /*8ec0*/  BSYNC B0 ;  /* 0x0000000000007941 */ /* 0x000fea0003800000 */
.L_x_137:
[----:B------:R-:W-:Y:S01]  /*8ed0*/  ISETP.NE.AND P0, PT, R75, RZ, PT ;  /* 0x000000ff4b00720c */ /* 0x000fe20003f05270 */
[----:B------:R-:W-:Y:S11]  /*8ee0*/  VIADD R73, R73, 0x1 ;  /* 0x0000000149497836 */ /* 0x000ff60000000000 */
[----:B------:R-:W-:Y:S01]  /*8ef0*/  @!UPT UIADD3 URZ, UPT, UPT, URZ, URZ, URZ ;  /* 0x000000fffffff290 */ /* 0x000fe2000fffe0ff */
[----:B------:R2:W4:Y:S04]  /*8f00*/  @P0 LDS.128 R44, [R5] ;  /* 0x00000000052c0984 */ /* 0x0005280000000c00 */
[----:B------:R2:W2:Y:S04]  /*8f10*/  @P0 LDS.128 R40, [R4+0x10] ;  /* 0x0000100004280984 */ /* 0x0004a80000000c00 */
[----:B------:R2:W2:Y:S04]  /*8f20*/  @P0 LDS.128 R32, [R3+0x20] ;  /* 0x0000200003200984 */ /* 0x0004a80000000c00 */
[----:B------:R2:W2:Y:S01]  /*8f30*/  @P0 LDS.128 R36, [R2+0x30] ;  /* 0x0000300002240984 */ /* 0x0004a20000000c00 */
[C---:B------:R-:W-:Y:S04]  /*8f40*/  ISETP.NE.AND P0, PT, R73.reuse, 0x4, PT ;  /* 0x000000044900780c */ /* 0x040fe80003f05270 */
[----:B-1----:R-:W-:Y:S02]  /*8f50*/  SEL R0, RZ, 0x1, P0 ;  /* 0x00000001ff007807 */ /* 0x002fe40000000000 */
[----:B------:R-:W-:Y:S02]  /*8f60*/  SEL R73, R73, RZ, P0 ;  /* 0x000000ff49497207 */ /* 0x000fe40000000000 */
[----:B------:R-:W-:Y:S02]  /*8f70*/  LOP3.LUT R76, R76, R0, RZ, 0x3c, !PT ;  /* 0x000000004c4c7212 */ /* 0x000fe400078e3cff */
.L_x_136:
[----:B------:R-:W-:Y:S05]  /*8f80*/  BSYNC B1 ;  /* 0x0000000000017941 */ /* 0x000fea0003800000 */
.L_x_135:
[----:B------:R-:W-:Y:S05]  /*8f90*/  VIADD R0, R25, 0x40 ;  /* 0x0000004019007836 */ /* 0x000fea0000000000 */
[----:B------:R-:W-:Y:S04]  /*8fa0*/  SHF.R.U32.HI R0, RZ, 0x15, R0 ;  /* 0x00000015ff007819 */ /* 0x000fe80000011600 */
[----:B------:R-:W-:Y:S11]  /*8fb0*/  LOP3.LUT P0, RZ, R0, 0x3, R53, 0x48, !PT ;  /* 0x0000000300ff7812 */ /* 0x000ff60007804835 */
[----:B------:R-:W-:Y:S02]  /*8fc0*/  @!UPT UIADD3 URZ, UPT, UPT, URZ, URZ, URZ ;  /* 0x000000fffffff290 */ /* 0x000fe4000fffe0ff */
[----:B------:R-:W-:Y:S05]  /*8fd0*/  @!P0 BRA `(.L_x_140) ;  /* 0x0000000000408947 */ /* 0x000fea0003800000 */
[----:B------:R-:W5:Y:S01]  /*8fe0*/  LDCU.64 UR8, c[0x4][0x70] ;  /* 0x01000e00ff0877ac */ /* 0x000f620008000a00 */
[----:B--2---:R-:W-:Y:S01]  /*8ff0*/  MOV R3, 0x0 ;  /* 0x0000000000037802 */ /* 0x004fe20000000f00 */
[----:B-1----:R-:W-:Y:S02]  /*9000*/  HFMA2 R12, -RZ, RZ, 0, 5.9604644775390625e-08 ;  /* 0x00000001ff0c7431 */ /* 0x002fe400000001ff */
[----:B------:R-:W-:Y:S02]  /*9010*/  IMAD.MOV.U32 R8, RZ, RZ, 0x192 ;  /* 0x00000192ff087424 */ /* 0x000fe400078e00ff */
[----:B------:R-:W-:Y:S01]  /*9020*/  IMAD.MOV.U32 R13, RZ, RZ, RZ ;  /* 0x000000ffff0d7224 */ /* 0x000fe200078e00ff */
[----:B------:R-:W1:Y:S01]  /*9030*/  LDCU.64 UR6, c[0x4][0x78] ;  /* 0x01000f00ff0677ac */ /* 0x000e620008000a00 */
[----:B------:R-:W2:Y:S01]  /*9040*/  LDC.64 R2, c[0x4][R3] ;  /* 0x0100000003027b82 */ /* 0x000ea20000000a00 */
[----:B------:R-:W3:Y:S01]  /*9050*/  LDCU.64 UR4, c[0x4][0x10] ;  /* 0x01000200ff0477ac */ /* 0x000ee20008000a00 */
[----:B-----5:R-:W-:Y:S01]  /*9060*/  MOV R5, UR9 ;  /* 0x0000000900057c02 */ /* 0x020fe20008000f00 */
[----:B------:R-:W-:Y:S01]  /*9070*/  IMAD.U32 R4, RZ, RZ, UR8 ;  /* 0x00000008ff047e24 */ /* 0x000fe2000f8e00ff */
[----:B-1----:R-:W-:Y:S01]  /*9080*/  MOV R7, UR7 ;  /* 0x0000000700077c02 */ /* 0x002fe20008000f00 */
[----:B------:R-:W-:Y:S01]  /*9090*/  IMAD.U32 R6, RZ, RZ, UR6 ;  /* 0x00000006ff067e24 */ /* 0x000fe2000f8e00ff */
[----:B---3--:R-:W-:Y:S01]  /*90a0*/  MOV R11, UR5 ;  /* 0x00000005000b7c02 */ /* 0x008fe20008000f00 */
[----:B------:R-:W-:Y:S02]  /*90b0*/  IMAD.U32 R10, RZ, RZ, UR4 ;  /* 0x00000004ff0a7e24 */ /* 0x000fe4000f8e00ff */
[----:B------:R-:W-:Y:S07]  /*90c0*/  LEPC R20, `(.L_x_140) ;  /* 0x000000001014794e */ /* 0x000fee0000000000 */
[----:B--2-4-:R-:W-:Y:S05]  /*90d0*/  CALL.ABS.NOINC R2 ;  /* 0x0000000002007343 */ /* 0x014fea0003c00000 */
.L_x_140:
        /* <DEDUP_REMOVED lines=10> */
[----:B-12---:R-:W1:Y:S04]  /*9180*/  LDTM.x16 R4, tmem[UR4+0x40] ;  /* 0x00004004000479ee */ /* 0x006e680008240000 */
        /* <DEDUP_REMOVED lines=37> */
[----:B------:R1:W-:Y:S01]  /*93e0*/  STS.128 [R65], R28 ;  /* 0x0000001c41007388 */ /* 0x0003e20000000c00 */
        /* <DEDUP_REMOVED lines=40> */
[----:B------:R-:W-:Y:S02]  /*9670*/  UIADD3 UR4, UPT, UPT, UR43, 0x200, URZ ;  /* 0x000002002b047890 */ /* 0x000fe4000fffe0ff */
[----:B------:R-:W-:Y:S01]  /*9680*/  UIADD3 UR9, UPT, UPT, UR49, 0x40, URZ ;  /* 0x0000004031097890 */ /* 0x000fe2000fffe0ff */
[----:B------:R-:W-:Y:S01]  /*9690*/  UMOV UR10, UR50 ;  /* 0x00000032000a7c82 */ /* 0x000fe20008000000 */
[----:B------:R-:W-:Y:S02]  /*96a0*/  UMOV UR11, UR36 ;  /* 0x00000024000b7c82 */ /* 0x000fe40008000000 */
        /* <DEDUP_REMOVED lines=8> */
.L_x_142:
[----:B------:R-:W-:Y:S05]  /*9730*/  BSYNC.RECONVERGENT B0 ;  /* 0x0000000000007941 */ /* 0x000fea0003800200 */
.L_x_141:
        /* <DEDUP_REMOVED lines=21> */
.L_x_146:
[----:B------:R-:W-:Y:S05]  /*9890*/  BSYNC B0 ;  /* 0x0000000000007941 */ /* 0x000fea0003800000 */
.L_x_145:
        /* <DEDUP_REMOVED lines=11> */
.L_x_144:
[----:B------:R-:W-:Y:S05]  /*9950*/  BSYNC B1 ;  /* 0x0000000000017941 */ /* 0x000fea0003800000 */
.L_x_143:
        /* <DEDUP_REMOVED lines=21> */
.L_x_148:
        /* <DEDUP_REMOVED lines=98> */
.L_x_150:
[----:B------:R-:W-:Y:S05]  /*a0d0*/  BSYNC.RECONVERGENT B0 ;  /* 0x0000000000007941 */ /* 0x000fea0003800200 */
.L_x_149:
        /* <DEDUP_REMOVED lines=21> */
.L_x_154:
[----:B------:R-:W-:Y:S05]  /*a230*/  BSYNC B0 ;  /* 0x0000000000007941 */ /* 0x000fea0003800000 */
.L_x_153:
        /* <DEDUP_REMOVED lines=11> */
.L_x_152:
[----:B------:R-:W-:Y:S05]  /*a2f0*/  BSYNC B1 ;  /* 0x0000000000017941 */ /* 0x000fea0003800000 */
.L_x_151:
        /* <DEDUP_REMOVED lines=21> */
.L_x_156:
        /* <DEDUP_REMOVED lines=98> */
.L_x_158:
[----:B------:R-:W-:Y:S05]  /*aa70*/  BSYNC.RECONVERGENT B0 ;  /* 0x0000000000007941 */ /* 0x000fea0003800200 */
.L_x_157:
        /* <DEDUP_REMOVED lines=21> */
.L_x_162:
[----:B------:R-:W-:Y:S05]  /*abd0*/  BSYNC B0 ;  /* 0x0000000000007941 */ /* 0x000fea0003800000 */
.L_x_161:
[----:B------:R-:W-:Y:S11]  /*abe0*/  ISETP.NE.AND P0, PT, R75, RZ, PT ;  /* 0x000000ff4b00720c */ /* 0x000ff60003f05270 */
[----:B------:R-:W-:Y:S02]  /*abf0*/  @!UPT UIADD3 URZ, UPT, UPT, URZ, URZ, URZ ;  /* 0x000000fffffff290 */ /* 0x000fe4000fffe0ff */
[----:B------:R2:W4:Y:S04]  /*ac00*/  @P0 LDS.128 R44, [R4] ;  /* 0x00000000042c0984 */ /* 0x0005280000000c00 */
[----:B------:R2:W1:Y:S04]  /*ac10*/  @P0 LDS.128 R40, [R3+0x10] ;  /* 0x0000100003280984 */ /* 0x0004680000000c00 */
[----:B------:R2:W1:Y:S04]  /*ac20*/  @P0 LDS.128 R32, [R2+0x20] ;  /* 0x0000200002200984 */ /* 0x0004680000000c00 */
[----:B------:R2:W1:Y:S02]  /*ac30*/  @P0 LDS.128 R36, [R73+0x30] ;  /* 0x0000300049240984 */ /* 0x0004640000000c00 */
.L_x_160:
[----:B------:R-:W-:Y:S05]  /*ac40*/  BSYNC B1 ;  /* 0x0000000000017941 */ /* 0x000fea0003800000 */
.L_x_159:
        /* <DEDUP_REMOVED lines=21> */
.L_x_164:
[----:B------:R-:W-:Y:S01]  /*ada0*/  ISETP.NE.AND P0, PT, R67, RZ, PT ;  /* 0x000000ff4300720c */ /* 0x000fe20003f05270 */
[----:B------:R-:W-:Y:S05]  /*adb0*/  WARPSYNC.ALL ;  /* 0x0000000000007948 */ /* 0x000fea0003800000 */
[----:B------:R-:W-:Y:S01]  /*adc0*/  R2UR UR4, R25 ;  /* 0x00000000190472ca */ /* 0x000fe200000e0000 */
[----:B------:R-:W-:Y:S01]  /*add0*/  BSSY.RECONVERGENT B0, `(.L_x_165) ;  /* 0x000005c000007945 */ /* 0x000fe20003800200 */
[----:B----4-:R-:W-:Y:S02]  /*ade0*/  LOP3.LUT R0, R44, 0xffffe000, RZ, 0xc0, !PT ;  /* 0xffffe0002c007812 */ /* 0x010fe400078ec0ff */
[----:B--2---:R-:W-:Y:S02]  /*adf0*/  LOP3.LUT R2, R45, 0xffffe000, RZ, 0xc0, !PT ;  /* 0xffffe0002d027812 */ /* 0x004fe400078ec0ff */
[----:B------:R-:W-:Y:S02]  /*ae00*/  LOP3.LUT R3, R46, 0xffffe000, RZ, 0xc0, !PT ;  /* 0xffffe0002e037812 */ /* 0x000fe400078ec0ff */
[----:B------:R-:W-:Y:S02]  /*ae10*/  LOP3.LUT R20, R47, 0xffffe000, RZ, 0xc0, !PT ;  /* 0xffffe0002f147812 */ /* 0x000fe400078ec0ff */
[----:B------:R-:W-:Y:S02]  /*ae20*/  LOP3.LUT R21, R40, 0xffffe000, RZ, 0xc0, !PT ;  /* 0xffffe00028157812 */ /* 0x000fe400078ec0ff */
[----:B------:R-:W-:Y:S01]  /*ae30*/  LOP3.LUT R25, R41, 0xffffe000, RZ, 0xc0, !PT ;  /* 0xffffe00029197812 */ /* 0x000fe200078ec0ff */
[----:B------:R-:W1:Y:S01]  /*ae40*/  LDTM.x16 R4, tmem[UR4+0x70] ;  /* 0x00007004000479ee */ /* 0x000e620008240000 */
[----:B------:R-:W-:Y:S01]  /*ae50*/  R2UR UR4, R26 ;  /* 0x000000001a0472ca */ /* 0x000fe200000e0000 */
[----:B------:R-:W-:Y:S01]  /*ae60*/  NOP ;  /* 0x0000000000007918 */ /* 0x000fe20000000000 */
[----:B------:R-:W-:Y:S02]  /*ae70*/  LOP3.LUT R26, R42, 0xffffe000, RZ, 0xc0, !PT ;  /* 0xffffe0002a1a7812 */ /* 0x000fe400078ec0ff */
[----:B------:R-:W-:Y:S02]  /*ae80*/  LOP3.LUT R28, R43, 0xffffe000, RZ, 0xc0, !PT ;  /* 0xffffe0002b1c7812 */ /* 0x000fe400078ec0ff */
[----:B------:R-:W-:Y:S02]  /*ae90*/  LOP3.LUT R29, R32, 0xffffe000, RZ, 0xc0, !PT ;  /* 0xffffe000201d7812 */ /* 0x000fe400078ec0ff */
[----:B------:R-:W-:Y:S02]  /*aea0*/  LOP3.LUT R30, R33, 0xffffe000, RZ, 0xc0, !PT ;  /* 0xffffe000211e7812 */ /* 0x000fe400078ec0ff */
[----:B------:R-:W-:Y:S02]  /*aeb0*/  LOP3.LUT R31, R34, 0xffffe000, RZ, 0xc0, !PT ;  /* 0xffffe000221f7812 */ /* 0x000fe400078ec0ff */
[----:B------:R-:W-:Y:S01]  /*aec0*/  LOP3.LUT R32, R35, 0xffffe000, RZ, 0xc0, !PT ;  /* 0xffffe00023207812 */ /* 0x000fe200078ec0ff */
[----:B------:R-:W-:Y:S01]  /*aed0*/  UIADD3 UR4, UPT, UPT, UR4, 0xc0, URZ ;  /* 0x000000c004047890 */ /* 0x000fe2000fffe0ff */
[----:B------:R-:W-:Y:S02]  /*aee0*/  LOP3.LUT R33, R36, 0xffffe000, RZ, 0xc0, !PT ;  /* 0xffffe00024217812 */ /* 0x000fe400078ec0ff */
[----:B------:R-:W-:Y:S01]  /*aef0*/  LOP3.LUT R34, R37, 0xffffe000, RZ, 0xc0, !PT ;  /* 0xffffe00025227812 */ /* 0x000fe200078ec0ff */
[----:B------:R-:W-:Y:S01]  /*af00*/  UPRMT UR4, UR52, 0x654, UR4 ;  /* 0x0000065434047896 */ /* 0x000fe20008000004 */
[----:B------:R-:W-:Y:S02]  /*af10*/  LOP3.LUT R35, R38, 0xffffe000, RZ, 0xc0, !PT ;  /* 0xffffe00026237812 */ /* 0x000fe400078ec0ff */
[----:B------:R-:W-:Y:S01]  /*af20*/  LOP3.LUT R36, R39, 0xffffe000, RZ, 0xc0, !PT ;  /* 0xffffe00027247812 */ /* 0x000fe200078ec0ff */
[C---:B-1----:R-:W-:Y:S01]  /*af30*/  FMUL R4, R24.reuse, R4 ;  /* 0x0000000418047220 */ /* 0x042fe20000400000 */
[C---:B------:R-:W-:Y:S01]  /*af40*/  FMUL R5, R24.reuse, R5 ;  /* 0x0000000518057220 */ /* 0x040fe20000400000 */
[C---:B------:R-:W-:Y:S01]  /*af50*/  FMUL R6, R24.reuse, R6 ;  /* 0x0000000618067220 */ /* 0x040fe20000400000 */
[C---:B------:R-:W-:Y:S01]  /*af60*/  FMUL R7, R24.reuse, R7 ;  /* 0x0000000718077220 */ /* 0x040fe20000400000 */
[C---:B------:R-:W-:Y:S01]  /*af70*/  FFMA R4, R27.reuse, R0, R4 ;  /* 0x000000001b047223 */ /* 0x040fe20000000004 */
[C---:B------:R-:W-:Y:S01]  /*af80*/  FFMA R5, R27.reuse, R2, R5 ;  /* 0x000000021b057223 */ /* 0x040fe20000000005 */
[C---:B------:R-:W-:Y:S01]  /*af90*/  FFMA R6, R27.reuse, R3, R6 ;  /* 0x000000031b067223 */ /* 0x040fe20000000006 */
[C---:B------:R-:W-:Y:S01]  /*afa0*/  FFMA R7, R27.reuse, R20, R7 ;  /* 0x000000141b077223 */ /* 0x040fe20000000007 */
[C---:B------:R-:W-:Y:S01]  /*afb0*/  FMUL R8, R24.reuse, R8 ;  /* 0x0000000818087220 */ /* 0x040fe20000400000 */
[C---:B------:R-:W-:Y:S01]  /*afc0*/  FMUL R9, R24.reuse, R9 ;  /* 0x0000000918097220 */ /* 0x040fe20000400000 */
[C---:B------:R-:W-:Y:S01]  /*afd0*/  FMUL R10, R24.reuse, R10 ;  /* 0x0000000a180a7220 */ /* 0x040fe20000400000 */
[C---:B------:R-:W-:Y:S01]  /*afe0*/  FMUL R11, R24.reuse, R11 ;  /* 0x0000000b180b7220 */ /* 0x040fe20000400000 */
[----:B------:R-:W-:Y:S01]  /*aff0*/  F2FP.TF32.F32.PACK_B R4, R4 ;  /* 0x00000004ff04723e */ /* 0x000fe200024050ff */
[C---:B------:R-:W-:Y:S01]  /*b000*/  FFMA R8, R27.reuse, R21, R8 ;  /* 0x000000151b087223 */ /* 0x040fe20000000008 */
[----:B------:R-:W-:Y:S01]  /*b010*/  F2FP.TF32.F32.PACK_B R5, R5 ;  /* 0x00000005ff05723e */ /* 0x000fe200024050ff */
[C---:B------:R-:W-:Y:S01]  /*b020*/  FFMA R9, R27.reuse, R25, R9 ;  /* 0x000000191b097223 */ /* 0x040fe20000000009 */
[----:B------:R-:W-:Y:S01]  /*b030*/  F2FP.TF32.F32.PACK_B R6, R6 ;  /* 0x00000006ff06723e */ /* 0x000fe200024050ff */
[C---:B------:R-:W-:Y:S01]  /*b040*/  FFMA R10, R27.reuse, R26, R10 ;  /* 0x0000001a1b0a7223 */ /* 0x040fe2000000000a */
[----:B------:R-:W-:Y:S01]  /*b050*/  F2FP.TF32.F32.PACK_B R7, R7 ;  /* 0x00000007ff07723e */ /* 0x000fe200024050ff */
[C---:B------:R-:W-:Y:S01]  /*b060*/  FFMA R11, R27.reuse, R28, R11 ;  /* 0x0000001c1b0b7223 */ /* 0x040fe2000000000b */
[C---:B------:R-:W-:Y:S01]  /*b070*/  FMUL R12, R24.reuse, R12 ;  /* 0x0000000c180c7220 */ /* 0x040fe20000400000 */
[----:B------:R-:W-:Y:S01]  /*b080*/  SYNCS.ARRIVE.TRANS64.RED.A1T0 RZ, [UR4], RZ ;  /* 0x000000ffffff79a7 */ /* 0x000fe20008100404 */
[----:B------:R-:W-:Y:S01]  /*b090*/  F2FP.TF32.F32.PACK_B R8, R8 ;  /* 0x00000008ff08723e */ /* 0x000fe200024050ff */
[----:B------:R1:W-:Y:S01]  /*b0a0*/  STS.128 [R65+0x6000], R4 ;  /* 0x0060000441007388 */ /* 0x0003e20000000c00 */
        /* <DEDUP_REMOVED lines=9> */
[C---:B------:R-:W-:Y:S01]  /*b140*/  FFMA R15, R27.reuse, R32, R15 ;  /* 0x000000201b0f7223 */ /* 0x040fe2000000000f */
[C---:B------:R-:W-:Y:S01]  /*b150*/  FMUL R16, R24.reuse, R16 ;  /* 0x0000001018107220 */ /* 0x040fe20000400000 */
[----:B------:R-:W-:Y:S01]  /*b160*/  F2FP.TF32.F32.PACK_B R12, R12 ;  /* 0x0000000cff0c723e */ /* 0x000fe200024050ff */
[----:B------:R1:W-:Y:S01]  /*b170*/  STS.128 [R64+0x6010], R8 ;  /* 0x0060100840007388 */ /* 0x0003e20000000c00 */
[C---:B------:R-:W-:Y:S01]  /*b180*/  FMUL R17, R24.reuse, R17 ;  /* 0x0000001118117220 */ /* 0x040fe20000400000 */
[C---:B------:R-:W-:Y:S01]  /*b190*/  FMUL R18, R24.reuse, R18 ;  /* 0x0000001218127220 */ /* 0x040fe20000400000 */
[----:B------:R-:W-:Y:S01]  /*b1a0*/  FMUL R19, R24, R19 ;  /* 0x0000001318137220 */ /* 0x000fe20000400000 */
[----:B------:R-:W-:Y:S01]  /*b1b0*/  F2FP.TF32.F32.PACK_B R13, R13 ;  /* 0x0000000dff0d723e */ /* 0x000fe200024050ff */
[C---:B------:R-:W-:Y:S01]  /*b1c0*/  FFMA R16, R27.reuse, R33, R16 ;  /* 0x000000211b107223 */ /* 0x040fe20000000010 */
[----:B------:R-:W-:Y:S01]  /*b1d0*/  F2FP.TF32.F32.PACK_B R14, R14 ;  /* 0x0000000eff0e723e */ /* 0x000fe200024050ff */
[C---:B------:R-:W-:Y:S01]  /*b1e0*/  FFMA R17, R27.reuse, R34, R17 ;  /* 0x000000221b117223 */ /* 0x040fe20000000011 */
[----:B------:R-:W-:Y:S01]  /*b1f0*/  F2FP.TF32.F32.PACK_B R15, R15 ;  /* 0x0000000fff0f723e */ /* 0x000fe200024050ff */
[C---:B------:R-:W-:Y:S01]  /*b200*/  FFMA R18, R27.reuse, R35, R18 ;  /* 0x000000231b127223 */ /* 0x040fe20000000012 */
[----:B------:R-:W-:Y:S01]  /*b210*/  FFMA R19, R27, R36, R19 ;  /* 0x000000241b137223 */ /* 0x000fe20000000013 */
[----:B------:R-:W-:Y:S02]  /*b220*/  F2FP.TF32.F32.PACK_B R16, R16 ;  /* 0x00000010ff10723e */ /* 0x000fe400024050ff */
[----:B------:R1:W-:Y:S01]  /*b230*/  STS.128 [R63+0x6020], R12 ;  /* 0x0060200c3f007388 */ /* 0x0003e20000000c00 */
[----:B------:R-:W-:Y:S02]  /*b240*/  F2FP.TF32.F32.PACK_B R17, R17 ;  /* 0x00000011ff11723e */ /* 0x000fe400024050ff */
        /* <DEDUP_REMOVED lines=20> */
.L_x_166:
[----:B------:R-:W-:Y:S05]  /*b390*/  BSYNC.RECONVERGENT B0 ;  /* 0x0000000000007941 */ /* 0x000fea0003800200 */
.L_x_165:
[----:B------:R-:W-:Y:S01]  /*b3a0*/  BAR.SYNC.DEFER_BLOCKING 0x1, 0x80 ;  /* 0x0042000000007b1d */ /* 0x000fe20000010000 */
[----:B------:R-:W-:Y:S01]  /*b3b0*/  UISETP.NE.AND UP0, UPT, UR53, -0x8, UPT ;  /* 0xfffffff83500788c */ /* 0x000fe2000bf05270 */
[----:B------:R-:W-:Y:S08]  /*b3c0*/  IADD3 R22, PT, PT, R22, 0x1, RZ ;  /* 0x0000000116167810 */ /* 0x000ff00007ffe0ff */
[----:B------:R-:W-:Y:S05]  /*b3d0*/  BRA.U !UP0, `(.L_x_167) ;  /* 0x0000000108287547 */ /* 0x000fea000b800000 */
[----:B------:R-:W-:Y:S01]  /*b3e0*/  ISETP.NE.AND P0, PT, R72, RZ, PT ;  /* 0x000000ff4800720c */ /* 0x000fe20003f05270 */
[----:B------:R-:W-:Y:S01]  /*b3f0*/  IMAD.U32 R2, RZ, RZ, UR47 ;  /* 0x0000002fff027e24 */ /* 0x000fe2000f8e00ff */
[----:B------:R-:W-:Y:S01]  /*b400*/  UIADD3 UR4, UPT, UPT, UR47, 0x1, URZ ;  /* 0x000000012f047890 */ /* 0x000fe2000fffe0ff */
[----:B------:R-:W-:Y:S03]  /*b410*/  IMAD.U32 R0, RZ, RZ, UR52 ;  /* 0x00000034ff007e24 */ /* 0x000fe6000f8e00ff */
[----:B------:R-:W-:Y:S04]  /*b420*/  UISETP.NE.AND UP0, UPT, UR4, 0x4, UPT ;  /* 0x000000040400788c */ /* 0x000fe8000bf05270 */
[----:B------:R-:W-:Y:S03]  /*b430*/  USEL UR47, UR4, URZ, UP0 ;  /* 0x000000ff042f7287 */ /* 0x000fe60008000000 */
[----:B------:R-:W-:Y:S05]  /*b440*/  @P0 LEA R2, R2, UR43, 0x3 ;  /* 0x0000002b02020c11 */ /* 0x000fea000f8e18ff */
[----:B------:R-:W-:Y:S05]  /*b450*/  @P0 VIADD R2, R2, 0x50 ;  /* 0x0000005002020836 */ /* 0x000fea0000000000 */
[----:B------:R-:W-:Y:S04]  /*b460*/  @P0 PRMT R0, R0, 0x654, R2 ;  /* 0x0000065400000816 */ /* 0x000fe80000000002 */
[----:B------:R2:W-:Y:S03]  /*b470*/  @P0 SYNCS.ARRIVE.TRANS64.RED.A1T0 RZ, [R0+URZ], RZ ;  /* 0x000000ff00ff09a7 */ /* 0x0005e600081004ff */
.L_x_167:
[----:B------:R-:W-:Y:S01]  /*b480*/  R2UR UR6, R71 ;  /* 0x00000000470672ca */ /* 0x000fe200000e0000 */
[----:B------:R-:W-:Y:S01]  /*b490*/  UIADD3 UR53, UPT, UPT, UR53, 0x8, URZ ;  /* 0x0000000835357890 */ /* 0x000fe2000fffe0ff */
[----:B------:R-:W-:Y:S02]  /*b4a0*/  R2UR UR5, R54 ;  /* 0x00000000360572ca */ /* 0x000fe400000e0000 */
[----:B------:R-:W-:Y:S02]  /*b4b0*/  R2UR UR4, R55 ;  /* 0x00000000370472ca */ /* 0x000fe400000e0000 */
[----:B------:R-:W-:Y:S02]  /*b4c0*/  R2UR UR36, R70 ;  /* 0x00000000462472ca */ /* 0x000fe400000e0000 */
[----:B------:R-:W-:Y:S02]  /*b4d0*/  ISETP.NE.AND P0, PT, R59, 0x2, PT ;  /* 0x000000023b00780c */ /* 0x000fe40003f05270 */
[----:B------:R-:W-:Y:S02]  /*b4e0*/  ISETP.NE.AND P1, PT, R22, 0x4, PT ;  /* 0x000000041600780c */ /* 0x000fe40003f25270 */
[----:B------:R-:W-:Y:S01]  /*b4f0*/  SEL R2, RZ, 0x1, P0 ;  /* 0x00000001ff027807 */ /* 0x000fe20000000000 */
[----:B------:R-:W-:Y:S01]  /*b500*/  UISETP.NE.AND UP0, UPT, UR6, URZ, UPT ;  /* 0x000000ff0600728c */ /* 0x000fe2000bf05270 */
[----:B--2---:R-:W-:Y:S01]  /*b510*/  SEL R0, RZ, 0x1, P1 ;  /* 0x00000001ff007807 */ /* 0x004fe20000800000 */
[----:B------:R-:W-:Y:S01]  /*b520*/  UIADD3 UR20, UPT, UPT, UR37, UR5, URZ ;  /* 0x0000000525147290 */ /* 0x000fe2000fffe0ff */
[----:B------:R-:W-:Y:S01]  /*b530*/  LOP3.LUT R61, R61, R2, RZ, 0x3c, !PT ;  /* 0x000000023d3d7212 */ /* 0x000fe200078e3cff */
[----:B------:R-:W-:Y:S01]  /*b540*/  UIADD3 UR16, UPT, UPT, UR38, UR4, URZ ;  /* 0x0000000426107290 */ /* 0x000fe2000fffe0ff */
[----:B------:R-:W-:Y:S02]  /*b550*/  LOP3.LUT R62, R62, R0, RZ, 0x3c, !PT ;  /* 0x000000003e3e7212 */ /* 0x000fe400078e3cff */
[----:B------:R-:W-:Y:S02]  /*b560*/  SEL R59, R59, RZ, P0 ;  /* 0x000000ff3b3b7207 */ /* 0x000fe40000000000 */
[----:B------:R-:W-:Y:S01]  /*b570*/  SEL R22, R22, RZ, P1 ;  /* 0x000000ff16167207 */ /* 0x000fe20000800000 */
[----:B------:R-:W-:Y:S06]  /*b580*/  BRA.U UP0, `(.L_x_168) ;  /* 0xffffffa500307547 */ /* 0x000fec000b83ffff */
[----:B------:R-:W-:-:S13]  /*b590*/  R2UR UR4, R56 ;  /* 0x00000000380472ca */ /* 0x000fda00000e0000 */
[----:B------:R-:W-:-:S09]  /*b5a0*/  UISETP.NE.AND UP0, UPT, UR4, URZ, UPT ;  /* 0x000000ff0400728c */ /* 0x000fd2000bf05270 */
[----:B------:R-:W-:Y:S05]  /*b5b0*/  BRA.U !UP0, `(.L_x_169) ;  /* 0x0000000108487547 */ /* 0x000fea000b800000 */
[----:B------:R-:W2:Y:S02]  /*b5c0*/  LDCU.64 UR4, c[0x0][0x890] ;  /* 0x00011200ff0477ac */ /* 0x000ea40008000a00 */
[----:B--2---:R-:W-:-:S04]  /*b5d0*/  UISETP.NE.U32.AND UP0, UPT, UR4, URZ, UPT ;  /* 0x000000ff0400728c */ /* 0x004fc8000bf05070 */
[----:B------:R-:W-:-:S09]  /*b5e0*/  UISETP.NE.AND.EX UP0, UPT, UR5, URZ, UPT, UP0 ;  /* 0x000000ff0500728c */ /* 0x000fd2000bf05300 */
[----:B------:R-:W-:Y:S05]  /*b5f0*/  BRA.U UP0, `(.L_x_170) ;  /* 0x00000001000c7547 */ /* 0x000fea000b800000 */
[----:B------:R-:W-:-:S13]  /*b600*/  FSETP.NEU.AND P0, PT, R27, RZ, PT ;  /* 0x000000ff1b00720b */ /* 0x000fda0003f0d000 */
[----:B------:R-:W-:Y:S05]  /*b610*/  @!P0 EXIT ;  /* 0x000000000000894d */ /* 0x000fea0003800000 */
[----:B------:R-:W-:Y:S05]  /*b620*/  BRA `(.L_x_169) ;  /* 0x00000000002c7947 */ /* 0x000fea0003800000 */
.L_x_170:
[----:B------:R-:W-:Y:S01]  /*b630*/  ISETP.NE.AND P0, PT, R58, RZ, PT ;  /* 0x000000ff3a00720c */ /* 0x000fe20003f05270 */
[----:B------:R-:W-:-:S12]  /*b640*/  BSSY.RECONVERGENT B0, `(.L_x_169) ;  /* 0x0000009000007945 */ /* 0x000fd80003800200 */
[----:B------:R-:W-:Y:S05]  /*b650*/  @P0 BRA `(.L_x_171) ;  /* 0x0000000000140947 */ /* 0x000fea0003800000 */
[----:B------:R-:W2:Y:S02]  /*b660*/  LDCU.64 UR4, c[0x0][0x888] ;  /* 0x00011100ff0477ac */ /* 0x000ea40008000a00 */
[----:B--2---:R-:W-:-:S04]  /*b670*/  ISETP.NE.U32.AND P0, PT, RZ, UR4, PT ;  /* 0x00000004ff007c0c */ /* 0x004fc8000bf05070 */
[----:B------:R-:W-:-:S13]  /*b680*/  ISETP.NE.AND.EX P0, PT, RZ, UR5, PT, P0 ;  /* 0x00000005ff007c0c */ /* 0x000fda000bf05300 */
[----:B------:R-:W-:Y:S05]  /*b690*/  @!P0 EXIT ;  /* 0x000000000000894d */ /* 0x000fea0003800000 */
[----:B------:R-:W-:Y:S05]  /*b6a0*/  BRA `(.L_x_172) ;  /* 0x0000000000087947 */ /* 0x000fea0003800000 */
.L_x_171:
[----:B------:R-:W-:-:S13]  /*b6b0*/  FSETP.NEU.AND P0, PT, R27, RZ, PT ;  /* 0x000000ff1b00720b */ /* 0x000fda0003f0d000 */
[----:B------:R-:W-:Y:S05]  /*b6c0*/  @!P0 EXIT ;  /* 0x000000000000894d */ /* 0x000fea0003800000 */
.L_x_172:
[----:B------:R-:W-:Y:S05]  /*b6d0*/  BSYNC.RECONVERGENT B0 ;  /* 0x0000000000007941 */ /* 0x000fea0003800200 */
.L_x_169:
[----:B------:R-:W-:Y:S01]  /*b6e0*/  ULEA UR4, UR47, UR43, 0x3 ;  /* 0x0000002b2f047291 */ /* 0x000fe2000f8e18ff */
[----:B------:R-:W-:-:S04]  /*b6f0*/  DEPBAR.LE SB0, 0x0 ;  /* 0x000080000000791a */ /* 0x000fc80000000000 */
[----:B------:R-:W-:-:S04]  /*b700*/  UIADD3 UR4, UPT, UPT, UR4, 0x50, URZ ;  /* 0x0000005004047890 */ /* 0x000fc8000fffe0ff */
[----:B------:R-:W-:-:S09]  /*b710*/  UPRMT UR4, UR52, 0x654, UR4 ;  /* 0x0000065434047896 */ /* 0x000fd20008000004 */
[----:B------:R-:W-:Y:S01]  /*b720*/  SYNCS.ARRIVE.TRANS64.RED.A1T0 RZ, [UR4], RZ ;  /* 0x000000ffffff79a7 */ /* 0x000fe20008100404 */
[----:B------:R-:W-:Y:S05]  /*b730*/  EXIT ;  /* 0x000000000000794d */ /* 0x000fea0003800000 */
.L_x_24:
[----:B--2---:R2:W3:Y:S02]  /*b740*/  SYNCS.PHASECHK.TRANS64.TRYWAIT P0, [R0+URZ+0xf0], R2 ;  /* 0x0000f002000075a7 */ /* 0x0044e400080011ff */
[----:B---3--:R-:W-:Y:S05]  /*b750*/  @!P0 NANOSLEEP.SYNCS 0x989680 ;  /* 0x009896800000895d */ /* 0x008fea0003900000 */
[----:B------:R-:W3:Y:S02]  /*b760*/  @!P0 SYNCS.PHASECHK.TRANS64 P0, [R0+URZ+0xf0], R2 ;  /* 0x0000f002000085a7 */ /* 0x000ee400080010ff */
[----:B---3--:R-:W-:Y:S05]  /*b770*/  @!P0 BRA `(.L_x_24) ;  /* 0xfffffffc00f08947 */ /* 0x008fea000383ffff */
[----:B------:R-:W-:Y:S05]  /*b780*/  BRA `(.L_x_173) ;  /* 0xffffff6000487947 */ /* 0x000fea000383ffff */
.L_x_27:
[----:B-1----:R-:W-:-:S07]  /*b790*/  MOV R0, UR33 ;  /* 0x0000002100007c02 */ /* 0x002fce0008000f00 */
.L_x_174:
[----:B-1----:R1:W2:Y:S02]  /*b7a0*/  SYNCS.PHASECHK.TRANS64.TRYWAIT P0, [R0+URZ+0x18], R3 ;  /* 0x00001803000075a7 */ /* 0x0022a400080011ff */
[----:B--2---:R-:W-:Y:S05]  /*b7b0*/  @!P0 NANOSLEEP.SYNCS 0x989680 ;  /* 0x009896800000895d */ /* 0x004fea0003900000 */
[----:B------:R-:W2:Y:S02]  /*b7c0*/  @!P0 SYNCS.PHASECHK.TRANS64 P0, [R0+URZ+0x18], R3 ;  /* 0x00001803000085a7 */ /* 0x000ea400080010ff */
[----:B--2---:R-:W-:Y:S05]  /*b7d0*/  @!P0 BRA `(.L_x_174) ;  /* 0xfffffffc00f08947 */ /* 0x004fea000383ffff */
[----:B------:R-:W-:Y:S05]  /*b7e0*/  BRA `(.L_x_26) ;  /* 0xffffff6000907947 */ /* 0x000fea000383ffff */
.L_x_34:
[----:B-1----:R-:W-:-:S07]  /*b7f0*/  MOV R0, UR33 ;  /* 0x0000002100007c02 */ /* 0x002fce0008000f00 */
.L_x_175:
[----:B-1----:R1:W2:Y:S02]  /*b800*/  SYNCS.PHASECHK.TRANS64.TRYWAIT P0, [R0+URZ+0x18], R3 ;  /* 0x00001803000075a7 */ /* 0x0022a400080011ff */
[----:B--2---:R-:W-:Y:S05]  /*b810*/  @!P0 NANOSLEEP.SYNCS 0x989680 ;  /* 0x009896800000895d */ /* 0x004fea0003900000 */
[----:B------:R-:W2:Y:S02]  /*b820*/  @!P0 SYNCS.PHASECHK.TRANS64 P0, [R0+URZ+0x18], R3 ;  /* 0x00001803000085a7 */ /* 0x000ea400080010ff */
[----:B--2---:R-:W-:Y:S05]  /*b830*/  @!P0 BRA `(.L_x_175) ;  /* 0xfffffffc00f08947 */ /* 0x004fea000383ffff */
[----:B------:R-:W-:Y:S05]  /*b840*/  BRA `(.L_x_33) ;  /* 0xffffff6400847947 */ /* 0x000fea000383ffff */
.L_x_39:
[----:B-1----:R1:W2:Y:S02]  /*b850*/  SYNCS.PHASECHK.TRANS64.TRYWAIT P0, [R3+URZ+0x80], R0 ;  /* 0x00008000030075a7 */ /* 0x0022a400080011ff */
[----:B--2---:R-:W-:Y:S05]  /*b860*/  @!P0 NANOSLEEP.SYNCS 0x989680 ;  /* 0x009896800000895d */ /* 0x004fea0003900000 */
[----:B------:R-:W2:Y:S02]  /*b870*/  @!P0 SYNCS.PHASECHK.TRANS64 P0, [R3+URZ+0x80], R0 ;  /* 0x00008000030085a7 */ /* 0x000ea400080010ff */
[----:B--2---:R-:W-:Y:S05]  /*b880*/  @!P0 BRA `(.L_x_39) ;  /* 0xfffffffc00f08947 */ /* 0x004fea000383ffff */
[----:B------:R-:W-:Y:S05]  /*b890*/  BRA `(.L_x_176) ;  /* 0xffffff6800587947 */ /* 0x000fea000383ffff */
.L_x_43:
[----:B------:R-:W-:-:S07]  /*b8a0*/  MOV R0, UR4 ;  /* 0x0000000400007c02 */ /* 0x000fce0008000f00 */
.L_x_177:
[----:B-1----:R1:W2:Y:S02]  /*b8b0*/  SYNCS.PHASECHK.TRANS64.TRYWAIT P0, [R0+URZ], R2 ;  /* 0x00000002000075a7 */ /* 0x0022a400080011ff */
[----:B--2---:R-:W-:Y:S05]  /*b8c0*/  @!P0 NANOSLEEP.SYNCS 0x989680 ;  /* 0x009896800000895d */ /* 0x004fea0003900000 */
[----:B------:R-:W2:Y:S02]  /*b8d0*/  @!P0 SYNCS.PHASECHK.TRANS64 P0, [R0+URZ], R2 ;  /* 0x00000002000085a7 */ /* 0x000ea400080010ff */
[----:B--2---:R-:W-:Y:S05]  /*b8e0*/  @!P0 BRA `(.L_x_177) ;  /* 0xfffffffc00f08947 */ /* 0x004fea000383ffff */
[----:B------:R-:W-:Y:S05]  /*b8f0*/  BRA `(.L_x_178) ;  /* 0xffffff7000047947 */ /* 0x000fea000383ffff */
.L_x_44:
[----:B------:R-:W-:-:S07]  /*b900*/  MOV R0, UR5 ;  /* 0x0000000500007c02 */ /* 0x000fce0008000f00 */
.L_x_179:
[----:B-1----:R1:W2:Y:S02]  /*b910*/  SYNCS.PHASECHK.TRANS64.TRYWAIT P0, [R0+URZ], R2 ;  /* 0x00000002000075a7 */ /* 0x0022a400080011ff */
[----:B--2---:R-:W-:Y:S05]  /*b920*/  @!P0 NANOSLEEP.SYNCS 0x989680 ;  /* 0x009896800000895d */ /* 0x004fea0003900000 */
[----:B------:R-:W2:Y:S02]  /*b930*/  @!P0 SYNCS.PHASECHK.TRANS64 P0, [R0+URZ], R2 ;  /* 0x00000002000085a7 */ /* 0x000ea400080010ff */
[----:B--2---:R-:W-:Y:S05]  /*b940*/  @!P0 BRA `(.L_x_179) ;  /* 0xfffffffc00f08947 */ /* 0x004fea000383ffff */
[----:B------:R-:W-:Y:S05]  /*b950*/  BRA `(.L_x_180) ;  /* 0xffffff7000107947 */ /* 0x000fea000383ffff */
.L_x_47:
[----:B-1----:R1:W2:Y:S02]  /*b960*/  SYNCS.PHASECHK.TRANS64.TRYWAIT P0, [R2+URZ+0xe0], R4 ;  /* 0x0000e004020075a7 */ /* 0x0022a400080011ff */
[----:B--2---:R-:W-:Y:S05]  /*b970*/  @!P0 NANOSLEEP.SYNCS 0x989680 ;  /* 0x009896800000895d */ /* 0x004fea0003900000 */
[----:B------:R-:W2:Y:S02]  /*b980*/  @!P0 SYNCS.PHASECHK.TRANS64 P0, [R2+URZ+0xe0], R4 ;  /* 0x0000e004020085a7 */ /* 0x000ea400080010ff */
[----:B--2---:R-:W-:Y:S05]  /*b990*/  @!P0 BRA `(.L_x_47) ;  /* 0xfffffffc00f08947 */ /* 0x004fea000383ffff */
[----:B------:R-:W-:Y:S05]  /*b9a0*/  BRA `(.L_x_181) ;  /* 0xffffff70006c7947 */ /* 0x000fea000383ffff */
.L_x_48:
[----:B------:R-:W-:-:S07]  /*b9b0*/  MOV R2, UR4 ;  /* 0x0000000400027c02 */ /* 0x000fce0008000f00 */
.L_x_182:
[----:B-1----:R1:W2:Y:S02]  /*b9c0*/  SYNCS.PHASECHK.TRANS64.TRYWAIT P0, [R2+URZ+0x90], R5 ;  /* 0x00009005020075a7 */ /* 0x0022a400080011ff */
[----:B--2---:R-:W-:Y:S05]  /*b9d0*/  @!P0 NANOSLEEP.SYNCS 0x989680 ;  /* 0x009896800000895d */ /* 0x004fea0003900000 */
[----:B------:R-:W2:Y:S02]  /*b9e0*/  @!P0 SYNCS.PHASECHK.TRANS64 P0, [R2+URZ+0x90], R5 ;  /* 0x00009005020085a7 */ /* 0x000ea400080010ff */
[----:B--2---:R-:W-:Y:S05]  /*b9f0*/  @!P0 BRA `(.L_x_182) ;  /* 0xfffffffc00f08947 */ /* 0x004fea000383ffff */
[----:B------:R-:W-:Y:S05]  /*ba00*/  BRA `(.L_x_183) ;  /* 0xffffff70007c7947 */ /* 0x000fea000383ffff */
.L_x_49:
[----:B-1----:R1:W2:Y:S02]  /*ba10*/  SYNCS.PHASECHK.TRANS64.TRYWAIT P1, [R2+URZ+0x80], R4 ;  /* 0x00008004020075a7 */ /* 0x0022a400080211ff */
[----:B--2---:R-:W-:Y:S05]  /*ba20*/  @!P1 NANOSLEEP.SYNCS 0x989680 ;  /* 0x009896800000995d */ /* 0x004fea0003900000 */
[----:B------:R-:W2:Y:S02]  /*ba30*/  @!P1 SYNCS.PHASECHK.TRANS64 P1, [R2+URZ+0x80], R4 ;  /* 0x00008004020095a7 */ /* 0x000ea400080210ff */
[----:B--2---:R-:W-:Y:S05]  /*ba40*/  @!P1 BRA `(.L_x_49) ;  /* 0xfffffffc00f09947 */ /* 0x004fea000383ffff */
[----:B------:R-:W-:Y:S05]  /*ba50*/  BRA `(.L_x_184) ;  /* 0xffffff7000ac7947 */ /* 0x000fea000383ffff */
.L_x_52:
[----:B------:R-:W-:-:S07]  /*ba60*/  MOV R0, UR4 ;  /* 0x0000000400007c02 */ /* 0x000fce0008000f00 */
.L_x_185:
[----:B-1----:R1:W2:Y:S02]  /*ba70*/  SYNCS.PHASECHK.TRANS64.TRYWAIT P0, [R0+URZ+0x90], R2 ;  /* 0x00009002000075a7 */ /* 0x0022a400080011ff */
[----:B--2---:R-:W-:Y:S05]  /*ba80*/  @!P0 NANOSLEEP.SYNCS 0x989680 ;  /* 0x009896800000895d */ /* 0x004fea0003900000 */
[----:B------:R-:W2:Y:S02]  /*ba90*/  @!P0 SYNCS.PHASECHK.TRANS64 P0, [R0+URZ+0x90], R2 ;  /* 0x00009002000085a7 */ /* 0x000ea400080010ff */
[----:B--2---:R-:W-:Y:S05]  /*baa0*/  @!P0 BRA `(.L_x_185) ;  /* 0xfffffffc00f08947 */ /* 0x004fea000383ffff */
[----:B------:R-:W-:Y:S05]  /*bab0*/  BRA `(.L_x_51) ;  /* 0xffffff7400007947 */ /* 0x000fea000383ffff */
.L_x_59:
[----:B-1----:R1:W2:Y:S02]  /*bac0*/  SYNCS.PHASECHK.TRANS64.TRYWAIT P1, [R0+URZ+0x80], R2 ;  /* 0x00008002000075a7 */ /* 0x0022a400080211ff */
[----:B--2---:R-:W-:Y:S05]  /*bad0*/  @!P1 NANOSLEEP.SYNCS 0x989680 ;  /* 0x009896800000995d */ /* 0x004fea0003900000 */
[----:B------:R-:W2:Y:S02]  /*bae0*/  @!P1 SYNCS.PHASECHK.TRANS64 P1, [R0+URZ+0x80], R2 ;  /* 0x00008002000095a7 */ /* 0x000ea400080210ff */
[----:B--2---:R-:W-:Y:S05]  /*baf0*/  @!P1 BRA `(.L_x_59) ;  /* 0xfffffffc00f09947 */ /* 0x004fea000383ffff */
[----:B------:R-:W-:Y:S05]  /*bb00*/  BRA `(.L_x_186) ;  /* 0xffffff7800947947 */ /* 0x000fea000383ffff */
.L_x_60:
[----:B------:R-:W-:-:S07]  /*bb10*/  MOV R2, UR45 ;  /* 0x0000002d00027c02 */ /* 0x000fce0008000f00 */
.L_x_187:
[----:B-1----:R1:W2:Y:S02]  /*bb20*/  SYNCS.PHASECHK.TRANS64.TRYWAIT P0, [R2+URZ+0xc0], R0 ;  /* 0x0000c000020075a7 */ /* 0x0022a400080011ff */
[----:B--2---:R-:W-:Y:S05]  /*bb30*/  @!P0 NANOSLEEP.SYNCS 0x989680 ;  /* 0x009896800000895d */ /* 0x004fea0003900000 */
[----:B------:R-:W2:Y:S02]  /*bb40*/  @!P0 SYNCS.PHASECHK.TRANS64 P0, [R2+URZ+0xc0], R0 ;  /* 0x0000c000020085a7 */ /* 0x000ea400080010ff */
[----:B--2---:R-:W-:Y:S05]  /*bb50*/  @!P0 BRA `(.L_x_187) ;  /* 0xfffffffc00f08947 */ /* 0x004fea000383ffff */
[----:B------:R-:W-:Y:S05]  /*bb60*/  BRA `(.L_x_188) ;  /* 0xffffff7800cc7947 */ /* 0x000fea000383ffff */
.L_x_63:
[----:B------:R-:W-:Y:S07]  /*bb70*/  MOV R0, UR7 ;  /* 0x0000000700007c02 */ /* 0x000fee0008000f00 */
.L_x_189:
[----:B-1----:R1:W2:Y:S02]  /*bb80*/  SYNCS.PHASECHK.TRANS64.TRYWAIT P0, [R0+URZ], R2 ;  /* 0x00000002000075a7 */ /* 0x0022a400080011ff */
[----:B--2---:R-:W-:Y:S05]  /*bb90*/  @!P0 NANOSLEEP.SYNCS 0x989680 ;  /* 0x009896800000895d */ /* 0x004fea0003900000 */
[----:B------:R-:W2:Y:S02]  /*bba0*/  @!P0 SYNCS.PHASECHK.TRANS64 P0, [R0+URZ], R2 ;  /* 0x00000002000085a7 */ /* 0x000ea400080010ff */
[----:B--2---:R-:W-:Y:S05]  /*bbb0*/  @!P0 BRA `(.L_x_189) ;  /* 0xfffffffc00f08947 */ /* 0x004fea000383ffff */
[----:B------:R-:W-:Y:S05]  /*bbc0*/  BRA `(.L_x_62) ;  /* 0xffffff7800e87947 */ /* 0x000fea000383ffff */
.L_x_66:
[----:B------:R-:W-:-:S07]  /*bbd0*/  MOV R0, UR4 ;  /* 0x0000000400007c02 */ /* 0x000fce0008000f00 */
.L_x_190:
[----:B--2---:R2:W4:Y:S02]  /*bbe0*/  SYNCS.PHASECHK.TRANS64.TRYWAIT P0, [R0+URZ], R2 ;  /* 0x00000002000075a7 */ /* 0x00452400080011ff */
[----:B----4-:R-:W-:Y:S05]  /*bbf0*/  @!P0 NANOSLEEP.SYNCS 0x989680 ;  /* 0x009896800000895d */ /* 0x010fea0003900000 */
[----:B------:R-:W4:Y:S02]  /*bc00*/  @!P0 SYNCS.PHASECHK.TRANS64 P0, [R0+URZ], R2 ;  /* 0x00000002000085a7 */ /* 0x000f2400080010ff */
[----:B----4-:R-:W-:Y:S05]  /*bc10*/  @!P0 BRA `(.L_x_190) ;  /* 0xfffffffc00f08947 */ /* 0x010fea000383ffff */
[----:B------:R-:W-:Y:S05]  /*bc20*/  BRA `(.L_x_191) ;  /* 0xffffff8000147947 */ /* 0x000fea000383ffff */
.L_x_67:
[----:B------:R-:W-:-:S07]  /*bc30*/  MOV R0, UR5 ;  /* 0x0000000500007c02 */ /* 0x000fce0008000f00 */
.L_x_192:
[----:B-1----:R1:W2:Y:S02]  /*bc40*/  SYNCS.PHASECHK.TRANS64.TRYWAIT P0, [R0+URZ], R3 ;  /* 0x00000003000075a7 */ /* 0x0022a400080011ff */
[----:B--2---:R-:W-:Y:S05]  /*bc50*/  @!P0 NANOSLEEP.SYNCS 0x989680 ;  /* 0x009896800000895d */ /* 0x004fea0003900000 */
[----:B------:R-:W2:Y:S02]  /*bc60*/  @!P0 SYNCS.PHASECHK.TRANS64 P0, [R0+URZ], R3 ;  /* 0x00000003000085a7 */ /* 0x000ea400080010ff */
[----:B--2---:R-:W-:Y:S05]  /*bc70*/  @!P0 BRA `(.L_x_192) ;  /* 0xfffffffc00f08947 */ /* 0x004fea000383ffff */
[----:B------:R-:W-:Y:S05]  /*bc80*/  BRA `(.L_x_193) ;  /* 0xffffff8000207947 */ /* 0x000fea000383ffff */
.L_x_68:
[----:B------:R-:W-:-:S07]  /*bc90*/  MOV R0, UR5 ;  /* 0x0000000500007c02 */ /* 0x000fce0008000f00 */
.L_x_194:
[----:B-1----:R1:W2:Y:S02]  /*bca0*/  SYNCS.PHASECHK.TRANS64.TRYWAIT P0, [R0+URZ], R3 ;  /* 0x00000003000075a7 */ /* 0x0022a400080011ff */
[----:B--2---:R-:W-:Y:S05]  /*bcb0*/  @!P0 NANOSLEEP.SYNCS 0x989680 ;  /* 0x009896800000895d */ /* 0x004fea0003900000 */
[----:B------:R-:W2:Y:S02]  /*bcc0*/  @!P0 SYNCS.PHASECHK.TRANS64 P0, [R0+URZ], R3 ;  /* 0x00000003000085a7 */ /* 0x000ea400080010ff */
[----:B--2---:R-:W-:Y:S05]  /*bcd0*/  @!P0 BRA `(.L_x_194) ;  /* 0xfffffffc00f08947 */ /* 0x004fea000383ffff */
[----:B------:R-:W-:Y:S05]  /*bce0*/  BRA `(.L_x_195) ;  /* 0xffffff80002c7947 */ /* 0x000fea000383ffff */
.L_x_69:
[----:B-1----:R-:W-:-:S07]  /*bcf0*/  MOV R0, UR4 ;  /* 0x0000000400007c02 */ /* 0x002fce0008000f00 */
.L_x_196:
[----:B-1----:R1:W2:Y:S02]  /*bd00*/  SYNCS.PHASECHK.TRANS64.TRYWAIT P0, [R0+URZ], R2 ;  /* 0x00000002000075a7 */ /* 0x0022a400080011ff */
[----:B--2---:R-:W-:Y:S05]  /*bd10*/  @!P0 NANOSLEEP.SYNCS 0x989680 ;  /* 0x009896800000895d */ /* 0x004fea0003900000 */
[----:B------:R-:W2:Y:S02]  /*bd20*/  @!P0 SYNCS.PHASECHK.TRANS64 P0, [R0+URZ], R2 ;  /* 0x00000002000085a7 */ /* 0x000ea400080010ff */
[----:B--2---:R-:W-:Y:S05]  /*bd30*/  @!P0 BRA `(.L_x_196) ;  /* 0xfffffffc00f08947 */ /* 0x004fea000383ffff */
[----:B------:R-:W-:Y:S05]  /*bd40*/  BRA `(.L_x_197) ;  /* 0xffffff8000387947 */ /* 0x000fea000383ffff */
.L_x_74:
[----:B--2---:R2:W3:Y:S02]  /*bd50*/  SYNCS.PHASECHK.TRANS64.TRYWAIT P0, [R12+URZ+0x80], R0 ;  /* 0x000080000c0075a7 */ /* 0x0044e400080011ff */
[----:B---3--:R-:W-:Y:S05]  /*bd60*/  @!P0 NANOSLEEP.SYNCS 0x989680 ;  /* 0x009896800000895d */ /* 0x008fea0003900000 */
[----:B------:R-:W3:Y:S02]  /*bd70*/  @!P0 SYNCS.PHASECHK.TRANS64 P0, [R12+URZ+0x80], R0 ;  /* 0x000080000c0085a7 */ /* 0x000ee400080010ff */
[----:B---3--:R-:W-:Y:S05]  /*bd80*/  @!P0 BRA `(.L_x_74) ;  /* 0xfffffffc00f08947 */ /* 0x008fea000383ffff */
[----:B------:R-:W-:Y:S05]  /*bd90*/  BRA `(.L_x_198) ;  /* 0xffffff8400507947 */ /* 0x000fea000383ffff */
.L_x_77:
[----:B-1----:R-:W-:Y:S07]  /*bda0*/  MOV R0, UR21 ;  /* 0x0000001500007c02 */ /* 0x002fee0008000f00 */
.L_x_199:
[----:B-1----:R1:W2:Y:S02]  /*bdb0*/  SYNCS.PHASECHK.TRANS64.TRYWAIT P2, [R0+URZ+0x78], R6 ;  /* 0x00007806000075a7 */ /* 0x0022a400080411ff */
[----:B--2---:R-:W-:Y:S05]  /*bdc0*/  @!P2 NANOSLEEP.SYNCS 0x989680 ;  /* 0x009896800000a95d */ /* 0x004fea0003900000 */
[----:B------:R-:W2:Y:S02]  /*bdd0*/  @!P2 SYNCS.PHASECHK.TRANS64 P2, [R0+URZ+0x78], R6 ;  /* 0x000078060000a5a7 */ /* 0x000ea400080410ff */
[----:B--2---:R-:W-:Y:S05]  /*bde0*/  @!P2 BRA `(.L_x_199) ;  /* 0xfffffffc00f0a947 */ /* 0x004fea000383ffff */
[----:B------:R-:W-:Y:S05]  /*bdf0*/  BRA `(.L_x_76) ;  /* 0xffffff8800bc7947 */ /* 0x000fea000383ffff */
.L_x_80:
[----:B------:R-:W-:Y:S07]  /*be00*/  MOV R0, UR21 ;  /* 0x0000001500007c02 */ /* 0x000fee0008000f00 */
.L_x_200:
[----:B-1----:R1:W2:Y:S02]  /*be10*/  SYNCS.PHASECHK.TRANS64.TRYWAIT P0, [R0+URZ+0x50], R10 ;  /* 0x0000500a000075a7 */ /* 0x0022a400080011ff */
[----:B--2---:R-:W-:Y:S05]  /*be20*/  @!P0 NANOSLEEP.SYNCS 0x989680 ;  /* 0x009896800000895d */ /* 0x004fea0003900000 */
[----:B------:R-:W2:Y:S02]  /*be30*/  @!P0 SYNCS.PHASECHK.TRANS64 P0, [R0+URZ+0x50], R10 ;  /* 0x0000500a000085a7 */ /* 0x000ea400080010ff */
[----:B--2---:R-:W-:Y:S05]  /*be40*/  @!P0 BRA `(.L_x_200) ;  /* 0xfffffffc00f08947 */ /* 0x004fea000383ffff */
[----:B------:R-:W-:Y:S05]  /*be50*/  BRA `(.L_x_201) ;  /* 0xffffff8c00187947 */ /* 0x000fea000383ffff */
.L_x_81:
[----:B------:R-:W-:Y:S07]  /*be60*/  MOV R0, UR21 ;  /* 0x0000001500007c02 */ /* 0x000fee0008000f00 */
.L_x_202:
[----:B-1----:R1:W2:Y:S02]  /*be70*/  SYNCS.PHASECHK.TRANS64.TRYWAIT P0, [R0+URZ+0x58], R10 ;  /* 0x0000580a000075a7 */ /* 0x0022a400080011ff */
[----:B--2---:R-:W-:Y:S05]  /*be80*/  @!P0 NANOSLEEP.SYNCS 0x989680 ;  /* 0x009896800000895d */ /* 0x004fea0003900000 */
[----:B------:R-:W2:Y:S02]  /*be90*/  @!P0 SYNCS.PHASECHK.TRANS64 P0, [R0+URZ+0x58], R10 ;  /* 0x0000580a000085a7 */ /* 0x000ea400080010ff */
[----:B--2---:R-:W-:Y:S05]  /*bea0*/  @!P0 BRA `(.L_x_202) ;  /* 0xfffffffc00f08947 */ /* 0x004fea000383ffff */
[----:B------:R-:W-:Y:S05]  /*beb0*/  BRA `(.L_x_203) ;  /* 0xffffff8c00547947 */ /* 0x000fea000383ffff */
.L_x_82:
[----:B------:R-:W-:Y:S07]  /*bec0*/  MOV R0, UR21 ;  /* 0x0000001500007c02 */ /* 0x000fee0008000f00 */
.L_x_204:
[----:B-1----:R1:W2:Y:S02]  /*bed0*/  SYNCS.PHASECHK.TRANS64.TRYWAIT P0, [R0+URZ+0x60], R10 ;  /* 0x0000600a000075a7 */ /* 0x0022a400080011ff */
[----:B--2---:R-:W-:Y:S05]  /*bee0*/  @!P0 NANOSLEEP.SYNCS 0x989680 ;  /* 0x009896800000895d */ /* 0x004fea0003900000 */
[----:B------:R-:W2:Y:S02]  /*bef0*/  @!P0 SYNCS.PHASECHK.TRANS64 P0, [R0+URZ+0x60], R10 ;  /* 0x0000600a000085a7 */ /* 0x000ea400080010ff */
[----:B--2---:R-:W-:Y:S05]  /*bf00*/  @!P0 BRA `(.L_x_204) ;  /* 0xfffffffc00f08947 */ /* 0x004fea000383ffff */
[----:B------:R-:W-:Y:S05]  /*bf10*/  BRA `(.L_x_205) ;  /* 0xffffff8c00947947 */ /* 0x000fea000383ffff */
.L_x_83:
[----:B------:R-:W-:Y:S07]  /*bf20*/  MOV R0, UR21 ;  /* 0x0000001500007c02 */ /* 0x000fee0008000f00 */
.L_x_206:
[----:B-1----:R1:W2:Y:S02]  /*bf30*/  SYNCS.PHASECHK.TRANS64.TRYWAIT P0, [R0+URZ+0x68], R10 ;  /* 0x0000680a000075a7 */ /* 0x0022a400080011ff */
[----:B--2---:R-:W-:Y:S05]  /*bf40*/  @!P0 NANOSLEEP.SYNCS 0x989680 ;  /* 0x009896800000895d */ /* 0x004fea0003900000 */
[----:B------:R-:W2:Y:S02]  /*bf50*/  @!P0 SYNCS.PHASECHK.TRANS64 P0, [R0+URZ+0x68], R10 ;  /* 0x0000680a000085a7 */ /* 0x000ea400080010ff */
[----:B--2---:R-:W-:Y:S05]  /*bf60*/  @!P0 BRA `(.L_x_206) ;  /* 0xfffffffc00f08947 */ /* 0x004fea000383ffff */
[----:B------:R-:W-:Y:S05]  /*bf70*/  BRA `(.L_x_207) ;  /* 0xffffff8c00d87947 */ /* 0x000fea000383ffff */
.L_x_84:
[----:B------:R-:W-:Y:S07]  /*bf80*/  MOV R0, UR21 ;  /* 0x0000001500007c02 */ /* 0x000fee0008000f00 */
.L_x_208:
[----:B-1----:R1:W2:Y:S02]  /*bf90*/  SYNCS.PHASECHK.TRANS64.TRYWAIT P0, [R0+URZ+0x50], R9 ;  /* 0x00005009000075a7 */ /* 0x0022a400080011ff */
[----:B--2---:R-:W-:Y:S05]  /*bfa0*/  @!P0 NANOSLEEP.SYNCS 0x989680 ;  /* 0x009896800000895d */ /* 0x004fea0003900000 */
[----:B------:R-:W2:Y:S02]  /*bfb0*/  @!P0 SYNCS.PHASECHK.TRANS64 P0, [R0+URZ+0x50], R9 ;  /* 0x00005009000085a7 */ /* 0x000ea400080010ff */
[----:B--2---:R-:W-:Y:S05]  /*bfc0*/  @!P0 BRA `(.L_x_208) ;  /* 0xfffffffc00f08947 */ /* 0x004fea000383ffff */
[----:B------:R-:W-:Y:S05]  /*bfd0*/  BRA `(.L_x_209) ;  /* 0xffffff9000207947 */ /* 0x000fea000383ffff */
.L_x_85:
[----:B------:R-:W-:Y:S07]  /*bfe0*/  MOV R0, UR21 ;  /* 0x0000001500007c02 */ /* 0x000fee0008000f00 */
.L_x_210:
[----:B-1----:R1:W2:Y:S02]  /*bff0*/  SYNCS.PHASECHK.TRANS64.TRYWAIT P0, [R0+URZ+0x58], R9 ;  /* 0x00005809000075a7 */ /* 0x0022a400080011ff */
[----:B--2---:R-:W-:Y:S05]  /*c000*/  @!P0 NANOSLEEP.SYNCS 0x989680 ;  /* 0x009896800000895d */ /* 0x004fea0003900000 */
[----:B------:R-:W2:Y:S02]  /*c010*/  @!P0 SYNCS.PHASECHK.TRANS64 P0, [R0+URZ+0x58], R9 ;  /* 0x00005809000085a7 */ /* 0x000ea400080010ff */
[----:B--2---:R-:W-:Y:S05]  /*c020*/  @!P0 BRA `(.L_x_210) ;  /* 0xfffffffc00f08947 */ /* 0x004fea000383ffff */
[----:B------:R-:W-:Y:S05]  /*c030*/  BRA `(.L_x_211) ;  /* 0xffffff9000687947 */ /* 0x000fea000383ffff */
.L_x_86:
[----:B------:R-:W-:Y:S07]  /*c040*/  MOV R0, UR21 ;  /* 0x0000001500007c02 */ /* 0x000fee0008000f00 */
.L_x_212:
[----:B-1----:R1:W2:Y:S02]  /*c050*/  SYNCS.PHASECHK.TRANS64.TRYWAIT P0, [R0+URZ+0x60], R9 ;  /* 0x00006009000075a7 */ /* 0x0022a400080011ff */
[----:B--2---:R-:W-:Y:S05]  /*c060*/  @!P0 NANOSLEEP.SYNCS 0x989680 ;  /* 0x009896800000895d */ /* 0x004fea0003900000 */
[----:B------:R-:W2:Y:S02]  /*c070*/  @!P0 SYNCS.PHASECHK.TRANS64 P0, [R0+URZ+0x60], R9 ;  /* 0x00006009000085a7 */ /* 0x000ea400080010ff */
[----:B--2---:R-:W-:Y:S05]  /*c080*/  @!P0 BRA `(.L_x_212) ;  /* 0xfffffffc00f08947 */ /* 0x004fea000383ffff */
[----:B------:R-:W-:Y:S05]  /*c090*/  BRA `(.L_x_213) ;  /* 0xffffff9000b07947 */ /* 0x000fea000383ffff */
.L_x_87:
[----:B------:R-:W-:Y:S07]  /*c0a0*/  MOV R0, UR21 ;  /* 0x0000001500007c02 */ /* 0x000fee0008000f00 */
.L_x_214:
[----:B-1----:R1:W2:Y:S02]  /*c0b0*/  SYNCS.PHASECHK.TRANS64.TRYWAIT P0, [R0+URZ+0x68], R9 ;  /* 0x00006809000075a7 */ /* 0x0022a400080011ff */
[----:B--2---:R-:W-:Y:S05]  /*c0c0*/  @!P0 NANOSLEEP.SYNCS 0x989680 ;  /* 0x009896800000895d */ /* 0x004fea0003900000 */
[----:B------:R-:W2:Y:S02]  /*c0d0*/  @!P0 SYNCS.PHASECHK.TRANS64 P0, [R0+URZ+0x68], R9 ;  /* 0x00006809000085a7 */ /* 0x000ea400080010ff */
[----:B--2---:R-:W-:Y:S05]  /*c0e0*/  @!P0 BRA `(.L_x_214) ;  /* 0xfffffffc00f08947 */ /* 0x004fea000383ffff */
[----:B------:R-:W-:Y:S05]  /*c0f0*/  BRA `(.L_x_215) ;  /* 0xffffff9000f47947 */ /* 0x000fea000383ffff */
.L_x_89:
[----:B------:R-:W-:-:S07]  /*c100*/  MOV R0, UR21 ;  /* 0x0000001500007c02 */ /* 0x000fce0008000f00 */
.L_x_216:
[----:B-1----:R1:W3:Y:S02]  /*c110*/  SYNCS.PHASECHK.TRANS64.TRYWAIT P0, [R0+URZ+0x50], R10 ;  /* 0x0000500a000075a7 */ /* 0x0022e400080011ff */
[----:B---3--:R-:W-:Y:S05]  /*c120*/  @!P0 NANOSLEEP.SYNCS 0x989680 ;  /* 0x009896800000895d */ /* 0x008fea0003900000 */
[----:B------:R-:W3:Y:S02]  /*c130*/  @!P0 SYNCS.PHASECHK.TRANS64 P0, [R0+URZ+0x50], R10 ;  /* 0x0000500a000085a7 */ /* 0x000ee400080010ff */
[----:B---3--:R-:W-:Y:S05]  /*c140*/  @!P0 BRA `(.L_x_216) ;  /* 0xfffffffc00f08947 */ /* 0x008fea000383ffff */
[----:B------:R-:W-:Y:S05]  /*c150*/  BRA `(.L_x_217) ;  /* 0xffffff9400647947 */ /* 0x000fea000383ffff */
.L_x_90:
[----:B-1----:R-:W-:-:S07]  /*c160*/  MOV R0, UR21 ;  /* 0x0000001500007c02 */ /* 0x002fce0008000f00 */
.L_x_218:
[----:B-1----:R1:W3:Y:S02]  /*c170*/  SYNCS.PHASECHK.TRANS64.TRYWAIT P0, [R0+URZ+0x58], R10 ;  /* 0x0000580a000075a7 */ /* 0x0022e400080011ff */
[----:B---3--:R-:W-:Y:S05]  /*c180*/  @!P0 NANOSLEEP.SYNCS 0x989680 ;  /* 0x009896800000895d */ /* 0x008fea0003900000 */
[----:B------:R-:W3:Y:S02]  /*c190*/  @!P0 SYNCS.PHASECHK.TRANS64 P0, [R0+URZ+0x58], R10 ;  /* 0x0000580a000085a7 */ /* 0x000ee400080010ff */
[----:B---3--:R-:W-:Y:S05]  /*c1a0*/  @!P0 BRA `(.L_x_218) ;  /* 0xfffffffc00f08947 */ /* 0x008fea000383ffff */
[----:B------:R-:W-:Y:S05]  /*c1b0*/  BRA `(.L_x_219) ;  /* 0xffffff9400547947 */ /* 0x000fea000383ffff */
.L_x_91:
[----:B------:R-:W-:-:S07]  /*c1c0*/  MOV R2, UR21 ;  /* 0x0000001500027c02 */ /* 0x000fce0008000f00 */
.L_x_220:
[----:B-1----:R1:W3:Y:S02]  /*c1d0*/  SYNCS.PHASECHK.TRANS64.TRYWAIT P0, [R2+URZ+0x60], R10 ;  /* 0x0000600a020075a7 */ /* 0x0022e400080011ff */
[----:B---3--:R-:W-:Y:S05]  /*c1e0*/  @!P0 NANOSLEEP.SYNCS 0x989680 ;  /* 0x009896800000895d */ /* 0x008fea0003900000 */
[----:B------:R-:W3:Y:S02]  /*c1f0*/  @!P0 SYNCS.PHASECHK.TRANS64 P0, [R2+URZ+0x60], R10 ;  /* 0x0000600a020085a7 */ /* 0x000ee400080010ff */
[----:B---3--:R-:W-:Y:S05]  /*c200*/  @!P0 BRA `(.L_x_220) ;  /* 0xfffffffc00f08947 */ /* 0x008fea000383ffff */
[----:B------:R-:W-:Y:S05]  /*c210*/  BRA `(.L_x_221) ;  /* 0xffffff9400487947 */ /* 0x000fea000383ffff */
.L_x_93:
[----:B-1----:R1:W2:Y:S02]  /*c220*/  SYNCS.PHASECHK.TRANS64.TRYWAIT P0, [R0+URZ+0x80], R2 ;  /* 0x00008002000075a7 */ /* 0x0022a400080011ff */
[----:B--2---:R-:W-:Y:S05]  /*c230*/  @!P0 NANOSLEEP.SYNCS 0x989680 ;  /* 0x009896800000895d */ /* 0x004fea0003900000 */
[----:B------:R-:W2:Y:S02]  /*c240*/  @!P0 SYNCS.PHASECHK.TRANS64 P0, [R0+URZ+0x80], R2 ;  /* 0x00008002000085a7 */ /* 0x000ea400080010ff */
[----:B--2---:R-:W-:Y:S05]  /*c250*/  @!P0 BRA `(.L_x_93) ;  /* 0xfffffffc00f08947 */ /* 0x004fea000383ffff */
[----:B------:R-:W-:Y:S05]  /*c260*/  BRA `(.L_x_222) ;  /* 0xffffff98000c7947 */ /* 0x000fea000383ffff */
.L_x_104:
[----:B-1----:R-:W-:Y:S04]  /*c270*/  MOV R2, UR43 ;  /* 0x0000002b00027c02 */ /* 0x002fe80008000f00 */
[----:B------:R1:W3:Y:S03]  /*c280*/  SYNCS.PHASECHK.TRANS64.TRYWAIT P1, [R2+URZ+0x30], R3 ;  /* 0x00003003020075a7 */ /* 0x0002e600080211ff */
[----:B---3--:R-:W-:Y:S05]  /*c290*/  @!P1 NANOSLEEP.SYNCS 0x989680 ;  /* 0x009896800000995d */ /* 0x008fea0003900000 */
[----:B------:R-:W3:Y:S02]  /*c2a0*/  @!P1 SYNCS.PHASECHK.TRANS64 P1, [R2+URZ+0x30], R3 ;  /* 0x00003003020095a7 */ /* 0x000ee400080210ff */
[----:B---3--:R-:W-:Y:S05]  /*c2b0*/  @!P1 BRA `(.L_x_104) ;  /* 0xfffffffc00ec9947 */ /* 0x008fea000383ffff */
[----:B------:R-:W-:Y:S05]  /*c2c0*/  BRA `(.L_x_103) ;  /* 0xffffffa400807947 */ /* 0x000fea000383ffff */
.L_x_106:
[----:B-1----:R1:W4:Y:S02]  /*c2d0*/  SYNCS.PHASECHK.TRANS64.TRYWAIT P0, [R26+URZ+0xa0], R0 ;  /* 0x0000a0001a0075a7 */ /* 0x00232400080011ff */
[----:B----4-:R-:W-:Y:S05]  /*c2e0*/  @!P0 NANOSLEEP.SYNCS 0x989680 ;  /* 0x009896800000895d */ /* 0x010fea0003900000 */
[----:B------:R-:W4:Y:S02]  /*c2f0*/  @!P0 SYNCS.PHASECHK.TRANS64 P0, [R26+URZ+0xa0], R0 ;  /* 0x0000a0001a0085a7 */ /* 0x000f2400080010ff */
[----:B----4-:R-:W-:Y:S05]  /*c300*/  @!P0 BRA `(.L_x_106) ;  /* 0xfffffffc00f08947 */ /* 0x010fea000383ffff */
[----:B------:R-:W-:Y:S05]  /*c310*/  BRA `(.L_x_105) ;  /* 0xffffffa400a87947 */ /* 0x000fea000383ffff */
.L_x_115:
[----:B-1----:R1:W2:Y:S02]  /*c320*/  SYNCS.PHASECHK.TRANS64.TRYWAIT P0, [R2+URZ+0x30], R0 ;  /* 0x00003000020075a7 */ /* 0x0022a400080011ff */
[----:B--2---:R-:W-:Y:S05]  /*c330*/  @!P0 NANOSLEEP.SYNCS 0x989680 ;  /* 0x009896800000895d */ /* 0x004fea0003900000 */
[----:B------:R-:W2:Y:S02]  /*c340*/  @!P0 SYNCS.PHASECHK.TRANS64 P0, [R2+URZ+0x30], R0 ;  /* 0x00003000020085a7 */ /* 0x000ea400080010ff */
[----:B--2---:R-:W-:Y:S05]  /*c350*/  @!P0 BRA `(.L_x_115) ;  /* 0xfffffffc00f08947 */ /* 0x004fea000383ffff */
[----:B------:R-:W-:Y:S05]  /*c360*/  BRA `(.L_x_114) ;  /* 0xffffffac00c47947 */ /* 0x000fea000383ffff */
.L_x_123:
[----:B-1----:R1:W2:Y:S02]  /*c370*/  SYNCS.PHASECHK.TRANS64.TRYWAIT P0, [R0+URZ+0x30], R6 ;  /* 0x00003006000075a7 */ /* 0x0022a400080011ff */
[----:B--2---:R-:W-:Y:S05]  /*c380*/  @!P0 NANOSLEEP.SYNCS 0x989680 ;  /* 0x009896800000895d */ /* 0x004fea0003900000 */
[----:B------:R-:W2:Y:S02]  /*c390*/  @!P0 SYNCS.PHASECHK.TRANS64 P0, [R0+URZ+0x30], R6 ;  /* 0x00003006000085a7 */ /* 0x000ea400080010ff */
[----:B--2---:R-:W-:Y:S05]  /*c3a0*/  @!P0 BRA `(.L_x_123) ;  /* 0xfffffffc00f08947 */ /* 0x004fea000383ffff */
[----:B------:R-:W-:Y:S05]  /*c3b0*/  BRA `(.L_x_122) ;  /* 0xffffffb800047947 */ /* 0x000fea000383ffff */
.L_x_131:
[----:B-1----:R1:W2:Y:S02]  /*c3c0*/  SYNCS.PHASECHK.TRANS64.TRYWAIT P0, [R0+URZ+0x30], R6 ;  /* 0x00003006000075a7 */ /* 0x0022a400080011ff */
[----:B--2---:R-:W-:Y:S05]  /*c3d0*/  @!P0 NANOSLEEP.SYNCS 0x989680 ;  /* 0x009896800000895d */ /* 0x004fea0003900000 */
[----:B------:R-:W2:Y:S02]  /*c3e0*/  @!P0 SYNCS.PHASECHK.TRANS64 P0, [R0+URZ+0x30], R6 ;  /* 0x00003006000085a7 */ /* 0x000ea400080010ff */
[----:B--2---:R-:W-:Y:S05]  /*c3f0*/  @!P0 BRA `(.L_x_131) ;  /* 0xfffffffc00f08947 */ /* 0x004fea000383ffff */
[----:B------:R-:W-:Y:S05]  /*c400*/  BRA `(.L_x_130) ;  /* 0xffffffc000487947 */ /* 0x000fea000383ffff */
.L_x_139:
[----:B-1----:R1:W2:Y:S02]  /*c410*/  SYNCS.PHASECHK.TRANS64.TRYWAIT P0, [R0+URZ+0x30], R6 ;  /* 0x00003006000075a7 */ /* 0x0022a400080011ff */
[----:B--2---:R-:W-:Y:S05]  /*c420*/  @!P0 NANOSLEEP.SYNCS 0x989680 ;  /* 0x009896800000895d */ /* 0x004fea0003900000 */
[----:B------:R-:W2:Y:S02]  /*c430*/  @!P0 SYNCS.PHASECHK.TRANS64 P0, [R0+URZ+0x30], R6 ;  /* 0x00003006000085a7 */ /* 0x000ea400080010ff */
[----:B--2---:R-:W-:Y:S05]  /*c440*/  @!P0 BRA `(.L_x_139) ;  /* 0xfffffffc00f08947 */ /* 0x004fea000383ffff */
[----:B------:R-:W-:Y:S05]  /*c450*/  BRA `(.L_x_138) ;  /* 0xffffffc800987947 */ /* 0x000fea000383ffff */
.L_x_147:
[----:B-1----:R1:W2:Y:S02]  /*c460*/  SYNCS.PHASECHK.TRANS64.TRYWAIT P0, [R0+URZ+0x30], R6 ;  /* 0x00003006000075a7 */ /* 0x0022a400080011ff */
[----:B--2---:R-:W-:Y:S05]  /*c470*/  @!P0 NANOSLEEP.SYNCS 0x989680 ;  /* 0x009896800000895d */ /* 0x004fea0003900000 */
[----:B------:R-:W2:Y:S02]  /*c480*/  @!P0 SYNCS.PHASECHK.TRANS64 P0, [R0+URZ+0x30], R6 ;  /* 0x00003006000085a7 */ /* 0x000ea400080010ff */
[----:B--2---:R-:W-:Y:S05]  /*c490*/  @!P0 BRA `(.L_x_147) ;  /* 0xfffffffc00f08947 */ /* 0x004fea000383ffff */
[----:B------:R-:W-:Y:S05]  /*c4a0*/  BRA `(.L_x_146) ;  /* 0xffffffd000f87947 */ /* 0x000fea000383ffff */
.L_x_155:
[----:B-1----:R1:W2:Y:S02]  /*c4b0*/  SYNCS.PHASECHK.TRANS64.TRYWAIT P0, [R0+URZ+0x30], R6 ;  /* 0x00003006000075a7 */ /* 0x0022a400080011ff */
[----:B--2---:R-:W-:Y:S05]  /*c4c0*/  @!P0 NANOSLEEP.SYNCS 0x989680 ;  /* 0x009896800000895d */ /* 0x004fea0003900000 */
[----:B------:R-:W2:Y:S02]  /*c4d0*/  @!P0 SYNCS.PHASECHK.TRANS64 P0, [R0+URZ+0x30], R6 ;  /* 0x00003006000085a7 */ /* 0x000ea400080010ff */
[----:B--2---:R-:W-:Y:S05]  /*c4e0*/  @!P0 BRA `(.L_x_155) ;  /* 0xfffffffc00f08947 */ /* 0x004fea000383ffff */
[----:B------:R-:W-:Y:S05]  /*c4f0*/  BRA `(.L_x_154) ;  /* 0xffffffdc004c7947 */ /* 0x000fea000383ffff */
.L_x_163:
[----:B-1----:R1:W2:Y:S02]  /*c500*/  SYNCS.PHASECHK.TRANS64.TRYWAIT P0, [R0+URZ+0x30], R76 ;  /* 0x0000304c000075a7 */ /* 0x0022a400080011ff */
[----:B--2---:R-:W-:Y:S05]  /*c510*/  @!P0 NANOSLEEP.SYNCS 0x989680 ;  /* 0x009896800000895d */ /* 0x004fea0003900000 */
[----:B------:R-:W2:Y:S02]  /*c520*/  @!P0 SYNCS.PHASECHK.TRANS64 P0, [R0+URZ+0x30], R76 ;  /* 0x0000304c000085a7 */ /* 0x000ea400080010ff */
[----:B--2---:R-:W-:Y:S05]  /*c530*/  @!P0 BRA `(.L_x_163) ;  /* 0xfffffffc00f08947 */ /* 0x004fea000383ffff */
[----:B------:R-:W-:Y:S05]  /*c540*/  BRA `(.L_x_162) ;  /* 0xffffffe400a07947 */ /* 0x000fea000383ffff */
        .weak           $__internal_0_$__cuda_sm10x_tcgen05_guardrail_trap_col_being_dealloced_not_returned_by_alloc
        .type           $__internal_0_$__cuda_sm10x_tcgen05_guardrail_trap_col_being_dealloced_not_returned_by_alloc,@function
        .size           $__internal_0_$__cuda_sm10x_tcgen05_guardrail_trap_col_being_dealloced_not_returned_by_alloc,($__internal_1_$__cuda_sm10x_tcgen05_guardrail_trap_phase_invalid_during_alloc - $__internal_0_$__cuda_sm10x_tcgen05_guardrail_trap_col_being_dealloced_not_returned_by_alloc)
$__internal_0_$__cuda_sm10x_tcgen05_guardrail_trap_col_being_dealloced_not_returned_by_alloc:
[----:B------:R-:W-:Y:S05]  /*c550*/  BPT.TRAP 0x1 ;  /* 0x000000040000795c */ /* 0x000fea0000300000 */
[----:B------:R-:W-:-:S04]  /*c560*/  HFMA2 R3, -RZ, RZ, 0, 0 ;  /* 0x00000000ff037431 */ /* 0x000fc800000001ff */
[----:B------:R-:W-:Y:S05]  /*c570*/  RET.REL.NODEC R2 `(_ZN7cutlass13device_kernelINS_4gemm6kernel13GemmUniversalIN4cute5tupleIJiiiiEEENS1_10collective13CollectiveMmaINS1_35MainloopSm100TmaUmmaWarpSpecializedILi3ELi2ELi4ENS5_IJNS4_1CILi1EEENSA_ILi2EEESB_EEEEENS5_IJNSA_ILi128EEESF_NSA_ILi64EEEEEENS_10tfloat32_tENS5_IJlSB_lEEESI_SJ_NS4_8TiledMMAINS4_8MMA_AtomIJNS4_17SM100_MMA_TF32_SSISI_SI_fLi128ELi128ELNS4_4UMMA5MajorE0ELSO_0ELNSN_7ScaleInE0ELSP_0EEEEEENS4_6LayoutINS5_IJSB_SB_SB_EEENS5_IJNSA_ILi0EEESU_SU_EEEEENS5_IJNS4_10UnderscoreESX_SX_EEEEENS4_23SM90_TMA_LOAD_MULTICASTENS4_14ComposedLayoutINS4_7SwizzleILi3ELi4ELi3EEENS4_18smem_ptr_flag_bitsILi32EEENSS_INS5_IJNSA_ILi8EEENSA_ILi32EEEEEENS5_IJS17_SB_EEEEEEEvNS4_8identityENS4_13SM90_TMA_LOADES1B_vS1C_EENS_8epilogue10collective18CollectiveEpilogueINS1F_23Sm100TmaWarpSpecializedILi4ELi2ELi16ELb1ELb0EEEJSH_NS5_IJNSS_ISF_SB_EENSS_INSA_ILi16EEESB_EEEEESI_SJ_SI_SJ_NS1F_6fusion15FusionCallbacksIS1J_NS1O_17LinearCombinationISI_fSI_fLNS_15FloatRoundStyleE2EEESH_S1N_JEEENS4_5SM1004TMEM4LOAD26SM100_TMEM_LOAD_32dp32b16xES1D_NS11_INS12_ILi2ELi4ELi3EEES15_NSS_INS5_IJS16_S1L_EEENS5_IJS1L_SB_EEEEEEENS4_39AutoVectorizingCopyWithAssumedAlignmentILi128EEENS4_14SM90_TMA_STOREES22_S24_S24_EEEvvEEEEvNT_6ParamsE) ;  /* 0xffffff3802a07950 */ /* 0x000fea0003c3ffff */
        .weak           $__internal_1_$__cuda_sm10x_tcgen05_guardrail_trap_phase_invalid_during_alloc
        .type           $__internal_1_$__cuda_sm10x_tcgen05_guardrail_trap_phase_invalid_during_alloc,@function
        .size           $__internal_1_$__cuda_sm10x_tcgen05_guardrail_trap_phase_invalid_during_alloc,($__internal_2_$__cuda_sm10x_tcgen05_guardrail_trap_unallocated_columns_being_dealloced - $__internal_1_$__cuda_sm10x_tcgen05_guardrail_trap_phase_invalid_during_alloc)
$__internal_1_$__cuda_sm10x_tcgen05_guardrail_trap_phase_invalid_during_alloc:
[----:B------:R-:W-:Y:S05]  /*c580*/  BPT.TRAP 0x1 ;  /* 0x000000040000795c */ /* 0x000fea0000300000 */
[----:B------:R-:W-:-:S04]  /*c590*/  MOV R5, 0x0 ;  /* 0x0000000000057802 */ /* 0x000fc80000000f00 */
[----:B------:R-:W-:Y:S05]  /*c5a0*/  RET.REL.NODEC R4 `(_ZN7cutlass13device_kernelINS_4gemm6kernel13GemmUniversalIN4cute5tupleIJiiiiEEENS1_10collective13CollectiveMmaINS1_35MainloopSm100TmaUmmaWarpSpecializedILi3ELi2ELi4ENS5_IJNS4_1CILi1EEENSA_ILi2EEESB_EEEEENS5_IJNSA_ILi128EEESF_NSA_ILi64EEEEEENS_10tfloat32_tENS5_IJlSB_lEEESI_SJ_NS4_8TiledMMAINS4_8MMA_AtomIJNS4_17SM100_MMA_TF32_SSISI_SI_fLi128ELi128ELNS4_4UMMA5MajorE0ELSO_0ELNSN_7ScaleInE0ELSP_0EEEEEENS4_6LayoutINS5_IJSB_SB_SB_EEENS5_IJNSA_ILi0EEESU_SU_EEEEENS5_IJNS4_10UnderscoreESX_SX_EEEEENS4_23SM90_TMA_LOAD_MULTICASTENS4_14ComposedLayoutINS4_7SwizzleILi3ELi4ELi3EEENS4_18smem_ptr_flag_bitsILi32EEENSS_INS5_IJNSA_ILi8EEENSA_ILi32EEEEEENS5_IJS17_SB_EEEEEEEvNS4_8identityENS4_13SM90_TMA_LOADES1B_vS1C_EENS_8epilogue10collective18CollectiveEpilogueINS1F_23Sm100TmaWarpSpecializedILi4ELi2ELi16ELb1ELb0EEEJSH_NS5_IJNSS_ISF_SB_EENSS_INSA_ILi16EEESB_EEEEESI_SJ_SI_SJ_NS1F_6fusion15FusionCallbacksIS1J_NS1O_17LinearCombinationISI_fSI_fLNS_15FloatRoundStyleE2EEESH_S1N_JEEENS4_5SM1004TMEM4LOAD26SM100_TMEM_LOAD_32dp32b16xES1D_NS11_INS12_ILi2ELi4ELi3EEES15_NSS_INS5_IJS16_S1L_EEENS5_IJS1L_SB_EEEEEEENS4_39AutoVectorizingCopyWithAssumedAlignmentILi128EEENS4_14SM90_TMA_STOREES22_S24_S24_EEEvvEEEEvNT_6ParamsE) ;  /* 0xffffff3804947950 */ /* 0x000fea0003c3ffff */
        .weak           $__internal_2_$__cuda_sm10x_tcgen05_guardrail_trap_unallocated_columns_being_dealloced
        .type           $__internal_2_$__cuda_sm10x_tcgen05_guardrail_trap_unallocated_columns_being_dealloced,@function
        .size           $__internal_2_$__cuda_sm10x_tcgen05_guardrail_trap_unallocated_columns_being_dealloced,(.L_x_224 - $__internal_2_$__cuda_sm10x_tcgen05_guardrail_trap_unallocated_columns_being_dealloced)
$__internal_2_$__cuda_sm10x_tcgen05_guardrail_trap_unallocated_columns_being_dealloced:
[----:B------:R-:W-:Y:S05]  /*c5b0*/  BPT.TRAP 0x1 ;  /* 0x000000040000795c */ /* 0x000fea0000300000 */
[----:B------:R-:W-:-:S04]  /*c5c0*/  HFMA2 R3, -RZ, RZ, 0, 0 ;  /* 0x00000000ff037431 */ /* 0x000fc800000001ff */
[----:B------:R-:W-:Y:S05]  /*c5d0*/  RET.REL.NODEC R2 `(_ZN7cutlass13device_kernelINS_4gemm6kernel13GemmUniversalIN4cute5tupleIJiiiiEEENS1_10collective13CollectiveMmaINS1_35MainloopSm100TmaUmmaWarpSpecializedILi3ELi2ELi4ENS5_IJNS4_1CILi1EEENSA_ILi2EEESB_EEEEENS5_IJNSA_ILi128EEESF_NSA_ILi64EEEEEENS_10tfloat32_tENS5_IJlSB_lEEESI_SJ_NS4_8TiledMMAINS4_8MMA_AtomIJNS4_17SM100_MMA_TF32_SSISI_SI_fLi128ELi128ELNS4_4UMMA5MajorE0ELSO_0ELNSN_7ScaleInE0ELSP_0EEEEEENS4_6LayoutINS5_IJSB_SB_SB_EEENS5_IJNSA_ILi0EEESU_SU_EEEEENS5_IJNS4_10UnderscoreESX_SX_EEEEENS4_23SM90_TMA_LOAD_MULTICASTENS4_14ComposedLayoutINS4_7SwizzleILi3ELi4ELi3EEENS4_18smem_ptr_flag_bitsILi32EEENSS_INS5_IJNSA_ILi8EEENSA_ILi32EEEEEENS5_IJS17_SB_EEEEEEEvNS4_8identityENS4_13SM90_TMA_LOADES1B_vS1C_EENS_8epilogue10collective18CollectiveEpilogueINS1F_23Sm100TmaWarpSpecializedILi4ELi2ELi16ELb1ELb0EEEJSH_NS5_IJNSS_ISF_SB_EENSS_INSA_ILi16EEESB_EEEEESI_SJ_SI_SJ_NS1F_6fusion15FusionCallbacksIS1J_NS1O_17LinearCombinationISI_fSI_fLNS_15FloatRoundStyleE2EEESH_S1N_JEEENS4_5SM1004TMEM4LOAD26SM100_TMEM_LOAD_32dp32b16xES1D_NS11_INS12_ILi2ELi4ELi3EEES15_NSS_INS5_IJS16_S1L_EEENS5_IJS1L_SB_EEEEEEENS4_39AutoVectorizingCopyWithAssumedAlignmentILi128EEENS4_14SM90_TMA_STOREES22_S24_S24_EEEvvEEEEvNT_6ParamsE) ;  /* 0xffffff3802887950 */ /* 0x000fea0003c3ffff */
.L_x_223:
[----:B------:R-:W-:-:S00]  /*c5e0*/  BRA `(.L_x_223) ;  /* 0xfffffffc00fc7947 */ /* 0x000fc0000383ffff */
[----:B------:R-:W-:-:S00]  /*c5f0*/  NOP ;  /* 0x0000000000007918 */ /* 0x000fc00000000000 */
        /* <DEDUP_REMOVED lines=8> */
.L_x_224:


//--------------------- .nv.global.init           --------------------------
	.section	.nv.global.init,"aw",@progbits
.nv.global.init:
	.type		$str$27,@object
	.size		$str$27,($str$28 - $str$27)
$str$27:
        /*0000*/ 	.byte	0x28, 0x61, 0x64, 0x64, 0x72, 0x65, 0x73, 0x73, 0x20, 0x26, 0x20, 0x6d, 0x61, 0x73, 0x6b, 0x29
        /*0010*/ 	.byte	0x20, 0x3d, 0x3d, 0x20, 0x30, 0x00
	.type		$str$28,@object
	.size		$str$28,($str$26 - $str$28)
$str$28:
        /*0016*/ 	.byte	0x2f, 0x74, 0x6d, 0x70, 0x2f, 0x63, 0x75, 0x74, 0x6c, 0x61, 0x73, 0x73, 0x5f, 0x73, 0x77, 0x65
        /*0026*/ 	.byte	0x65, 0x70, 0x5f, 0x73, 0x72, 0x63, 0x2f, 0x69, 0x6e, 0x63, 0x6c, 0x75, 0x64, 0x65, 0x2f, 0x63
        /*0036*/ 	.byte	0x75, 0x74, 0x65, 0x2f, 0x70, 0x6f, 0x69, 0x6e, 0x74, 0x65, 0x72, 0x5f, 0x66, 0x6c, 0x61, 0x67
        /*0046*/ 	.byte	0x67, 0x65, 0x64, 0x2e, 0x68, 0x70, 0x70, 0x00
	.type		$str$26,@object
	.size		$str$26,($str$25 - $str$26)
$str$26:
        /*004e*/ 	.byte	0x2f, 0x74, 0x6d, 0x70, 0x2f, 0x63, 0x75, 0x74, 0x6c, 0x61, 0x73, 0x73, 0x5f, 0x73, 0x77, 0x65
        /*005e*/ 	.byte	0x65, 0x70, 0x5f, 0x73, 0x72, 0x63, 0x2f, 0x69, 0x6e, 0x63, 0x6c, 0x75, 0x64, 0x65, 0x2f, 0x63
        /*006e*/ 	.byte	0x75, 0x74, 0x65, 0x2f, 0x61, 0x74, 0x6f, 0x6d, 0x2f, 0x63, 0x6f, 0x70, 0x79, 0x5f, 0x74, 0x72
        /*007e*/ 	.byte	0x61, 0x69, 0x74, 0x73, 0x5f, 0x73, 0x6d, 0x31, 0x30, 0x30, 0x2e, 0x68, 0x70, 0x70, 0x00
	.type		$str$25,@object
	.size		$str$25,(__unnamed_1 - $str$25)
$str$25:
        /*008d*/ 	.byte	0x28, 0x28, 0x75, 0x69, 0x6e, 0x74, 0x33, 0x32, 0x5f, 0x74, 0x28, 0x74, 0x68, 0x72, 0x65, 0x61
        /*009d*/ 	.byte	0x64, 0x49, 0x64, 0x78, 0x2e, 0x78, 0x29, 0x20, 0x2f, 0x20, 0x33, 0x32, 0x29, 0x20, 0x25, 0x20
        /*00ad*/ 	.byte	0x34, 0x29, 0x20, 0x3d, 0x3d, 0x20, 0x28, 0x28, 0x28, 0x74, 0x6d, 0x65, 0x6d, 0x5f, 0x61, 0x64
        /*00bd*/ 	.byte	0x64, 0x72, 0x20, 0x3e, 0x3e, 0x20, 0x31, 0x36, 0x29, 0x20, 0x2f, 0x20, 0x33, 0x32, 0x29, 0x20
        /*00cd*/ 	.byte	0x25, 0x20, 0x34, 0x29, 0x00
	.type		__unnamed_1,@object
	.size		__unnamed_1,(__unnamed_2 - __unnamed_1)
__unnamed_1:
        /*00d2*/ 	.byte	0x61, 0x75, 0x74, 0x6f, 0x20, 0x63, 0x75, 0x74, 0x65, 0x3a, 0x3a, 0x61, 0x73, 0x5f, 0x70, 0x6f
        /* <DEDUP_REMOVED lines=24> */
        /*0262*/ 	.byte	0x32, 0x30, 0x34, 0x38, 0x3e, 0x3e, 0x3e, 0x3e, 0x5d, 0x00
	.type		__unnamed_2,@object
	.size		__unnamed_2,(.L_2 - __unnamed_2)
__unnamed_2:
        /* <DEDUP_REMOVED lines=42> */
        /*050c*/ 	.byte	0x3e, 0x5d, 0x00
.L_2:


//--------------------- .nv.shared._ZN7cutlass13device_kernelINS_4gemm6kernel13GemmUniversalIN4cute5tupleIJiiiiEEENS1_10collective13CollectiveMmaINS1_35MainloopSm100TmaUmmaWarpSpecializedILi3ELi2ELi4ENS5_IJNS4_1CILi1EEENSA_ILi2EEESB_EEEEENS5_IJNSA_ILi128EEESF_NSA_ILi64EEEEEENS_10tfloat32_tENS5_IJlSB_lEEESI_SJ_NS4_8TiledMMAINS4_8MMA_AtomIJNS4_17SM100_MMA_TF32_SSISI_SI_fLi128ELi128ELNS4_4UMMA5MajorE0ELSO_0ELNSN_7ScaleInE0ELSP_0EEEEEENS4_6LayoutINS5_IJSB_SB_SB_EEENS5_IJNSA_ILi0EEESU_SU_EEEEENS5_IJNS4_10UnderscoreESX_SX_EEEEENS4_23SM90_TMA_LOAD_MULTICASTENS4_14ComposedLayoutINS4_7SwizzleILi3ELi4ELi3EEENS4_18smem_ptr_flag_bitsILi32EEENSS_INS5_IJNSA_ILi8EEENSA_ILi32EEEEEENS5_IJS17_SB_EEEEEEEvNS4_8identityENS4_13SM90_TMA_LOADES1B_vS1C_EENS_8epilogue10collective18CollectiveEpilogueINS1F_23Sm100TmaWarpSpecializedILi4ELi2ELi16ELb1ELb0EEEJSH_NS5_IJNSS_ISF_SB_EENSS_INSA_ILi16EEESB_EEEEESI_SJ_SI_SJ_NS1F_6fusion15FusionCallbacksIS1J_NS1O_17LinearCombinationISI_fSI_fLNS_15FloatRoundStyleE2EEESH_S1N_JEEENS4_5SM1004TMEM4LOAD26SM100_TMEM_LOAD_32dp32b16xES1D_NS11_INS12_ILi2ELi4ELi3EEES15_NSS_INS5_IJS16_S1L_EEENS5_IJS1L_SB_EEEEEEENS4_39AutoVectorizingCopyWithAssumedAlignmentILi128EEENS4_14SM90_TMA_STOREES22_S24_S24_EEEvvEEEEvNT_6ParamsE --------------------------
	.section	.nv.shared._ZN7cutlass13device_kernelINS_4gemm6kernel13GemmUniversalIN4cute5tupleIJiiiiEEENS1_10collective13CollectiveMmaINS1_35MainloopSm100TmaUmmaWarpSpecializedILi3ELi2ELi4ENS5_IJNS4_1CILi1EEENSA_ILi2EEESB_EEEEENS5_IJNSA_ILi128EEESF_NSA_ILi64EEEEEENS_10tfloat32_tENS5_IJlSB_lEEESI_SJ_NS4_8TiledMMAINS4_8MMA_AtomIJNS4_17SM100_MMA_TF32_SSISI_SI_fLi128ELi128ELNS4_4UMMA5MajorE0ELSO_0ELNSN_7ScaleInE0ELSP_0EEEEEENS4_6LayoutINS5_IJSB_SB_SB_EEENS5_IJNSA_ILi0EEESU_SU_EEEEENS5_IJNS4_10UnderscoreESX_SX_EEEEENS4_23SM90_TMA_LOAD_MULTICASTENS4_14ComposedLayoutINS4_7SwizzleILi3ELi4ELi3EEENS4_18smem_ptr_flag_bitsILi32EEENSS_INS5_IJNSA_ILi8EEENSA_ILi32EEEEEENS5_IJS17_SB_EEEEEEEvNS4_8identityENS4_13SM90_TMA_LOADES1B_vS1C_EENS_8epilogue10collective18CollectiveEpilogueINS1F_23Sm100TmaWarpSpecializedILi4ELi2ELi16ELb1ELb0EEEJSH_NS5_IJNSS_ISF_SB_EENSS_INSA_ILi16EEESB_EEEEESI_SJ_SI_SJ_NS1F_6fusion15FusionCallbacksIS1J_NS1O_17LinearCombinationISI_fSI_fLNS_15FloatRoundStyleE2EEESH_S1N_JEEENS4_5SM1004TMEM4LOAD26SM100_TMEM_LOAD_32dp32b16xES1D_NS11_INS12_ILi2ELi4ELi3EEES15_NSS_INS5_IJS16_S1L_EEENS5_IJS1L_SB_EEEEEEENS4_39AutoVectorizingCopyWithAssumedAlignmentILi128EEENS4_14SM90_TMA_STOREES22_S24_S24_EEEvvEEEEvNT_6ParamsE,"aw",@nobits
	.sectionflags	@""
	.align	16
	.zero		1024


//--------------------- .nv.shared.reserved.0     --------------------------
	.section	.nv.shared.reserved.0,"aw",@nobits
	.weak		__nv_reservedSMEM_offset_0_alias
	.size		__nv_reservedSMEM_offset_0_alias, 0, 64
	.other		__nv_reservedSMEM_offset_0_alias,@"STO_CUDA_RESERVED_SHARED STV_DEFAULT"
__nv_reservedSMEM_offset_0_alias:
	.zero		0
.nv.shared.reserved.0:
	.zero		64
	.weak		__nv_reservedSMEM_tcgen05_partition
	.type		__nv_reservedSMEM_tcgen05_partition,@object
	.size		__nv_reservedSMEM_tcgen05_partition,(.L_0 - __nv_reservedSMEM_tcgen05_partition)
__nv_reservedSMEM_tcgen05_partition:
	.zero		32
.L_0:


//--------------------- .nv.global                --------------------------
	.section	.nv.global,"aw",@nobits
.nv.global:
	.type		_ZN39_INTERNAL_c46bd919_4_k_cu_c78f3b07_92964cute1_E,@object
	.size		_ZN39_INTERNAL_c46bd919_4_k_cu_c78f3b07_92964cute1_E,(_ZN39_INTERNAL_c46bd919_4_k_cu_c78f3b07_92964cuda3std3__45__cpo6cbeginE - _ZN39_INTERNAL_c46bd919_4_k_cu_c78f3b07_92964cute1_E)
_ZN39_INTERNAL_c46bd919_4_k_cu_c78f3b07_92964cute1_E:
	.zero		1
	.type		_ZN39_INTERNAL_c46bd919_4_k_cu_c78f3b07_92964cuda3std3__45__cpo6cbeginE,@object
	.size		_ZN39_INTERNAL_c46bd919_4_k_cu_c78f3b07_92964cuda3std3__45__cpo6cbeginE,(_ZN39_INTERNAL_c46bd919_4_k_cu_c78f3b07_92964cuda3std3__48in_placeE - _ZN39_INTERNAL_c46bd919_4_k_cu_c78f3b07_92964cuda3std3__45__cpo6cbeginE)
_ZN39_INTERNAL_c46bd919_4_k_cu_c78f3b07_92964cuda3std3__45__cpo6cbeginE:
	.zero		1
	.type		_ZN39_INTERNAL_c46bd919_4_k_cu_c78f3b07_92964cuda3std3__48in_placeE,@object
	.size		_ZN39_INTERNAL_c46bd919_4_k_cu_c78f3b07_92964cuda3std3__48in_placeE,(_ZN39_INTERNAL_c46bd919_4_k_cu_c78f3b07_92964cuda3std6ranges3__45__cpo9iter_moveE - _ZN39_INTERNAL_c46bd919_4_k_cu_c78f3b07_92964cuda3std3__48in_placeE)
_ZN39_INTERNAL_c46bd919_4_k_cu_c78f3b07_92964cuda3std3__48in_placeE:
	.zero		1
	.type		_ZN39_INTERNAL_c46bd919_4_k_cu_c78f3b07_92964cuda3std6ranges3__45__cpo9iter_moveE,@object
	.size		_ZN39_INTERNAL_c46bd919_4_k_cu_c78f3b07_92964cuda3std6ranges3__45__cpo9iter_moveE,(_ZN39_INTERNAL_c46bd919_4_k_cu_c78f3b07_92964cuda3std3__45__cpo5beginE - _ZN39_INTERNAL_c46bd919_4_k_cu_c78f3b07_92964cuda3std6ranges3__45__cpo9iter_moveE)
_ZN39_INTERNAL_c46bd919_4_k_cu_c78f3b07_92964cuda3std6ranges3__45__cpo9iter_moveE:
	.zero		1
	.type		_ZN39_INTERNAL_c46bd919_4_k_cu_c78f3b07_92964cuda3std3__45__cpo5beginE,@object
	.size		_ZN39_INTERNAL_c46bd919_4_k_cu_c78f3b07_92964cuda3std3__45__cpo5beginE,(_ZN39_INTERNAL_c46bd919_4_k_cu_c78f3b07_92964cuda3std3__441_GLOBAL__N__c46bd919_4_k_cu_c78f3b07_92966ignoreE - _ZN39_INTERNAL_c46bd919_4_k_cu_c78f3b07_92964cuda3std3__45__cpo5beginE)
_ZN39_INTERNAL_c46bd919_4_k_cu_c78f3b07_92964cuda3std3__45__cpo5beginE:
	.zero		1
	.type		_ZN39_INTERNAL_c46bd919_4_k_cu_c78f3b07_92964cuda3std3__441_GLOBAL__N__c46bd919_4_k_cu_c78f3b07_92966ignoreE,@object
	.size		_ZN39_INTERNAL_c46bd919_4_k_cu_c78f3b07_92964cuda3std3__441_GLOBAL__N__c46bd919_4_k_cu_c78f3b07_92966ignoreE,(_ZN39_INTERNAL_c46bd919_4_k_cu_c78f3b07_92964cute7productE - _ZN39_INTERNAL_c46bd919_4_k_cu_c78f3b07_92964cuda3std3__441_GLOBAL__N__c46bd919_4_k_cu_c78f3b07_92966ignoreE)
_ZN39_INTERNAL_c46bd919_4_k_cu_c78f3b07_92964cuda3std3__441_GLOBAL__N__c46bd919_4_k_cu_c78f3b07_92966ignoreE:
	.zero		1
	.type		_ZN39_INTERNAL_c46bd919_4_k_cu_c78f3b07_92964cute7productE,@object
	.size		_ZN39_INTERNAL_c46bd919_4_k_cu_c78f3b07_92964cute7productE,(_ZN39_INTERNAL_c46bd919_4_k_cu_c78f3b07_92964cuda3std3__45__cpo3endE - _ZN39_INTERNAL_c46bd919_4_k_cu_c78f3b07_92964cute7productE)
_ZN39_INTERNAL_c46bd919_4_k_cu_c78f3b07_92964cute7productE:
	.zero		1
	.type		_ZN39_INTERNAL_c46bd919_4_k_cu_c78f3b07_92964cuda3std3__45__cpo3endE,@object
	.size		_ZN39_INTERNAL_c46bd919_4_k_cu_c78f3b07_92964cuda3std3__45__cpo3endE,(_ZN39_INTERNAL_c46bd919_4_k_cu_c78f3b07_92964cuda3std3__419piecewise_constructE - _ZN39_INTERNAL_c46bd919_4_k_cu_c78f3b07_92964cuda3std3__45__cpo3endE)
_ZN39_INTERNAL_c46bd919_4_k_cu_c78f3b07_92964cuda3std3__45__cpo3endE:
	.zero		1
	.type		_ZN39_INTERNAL_c46bd919_4_k_cu_c78f3b07_92964cuda3std3__419piecewise_constructE,@object
	.size		_ZN39_INTERNAL_c46bd919_4_k_cu_c78f3b07_92964cuda3std3__419piecewise_constructE,(_ZN39_INTERNAL_c46bd919_4_k_cu_c78f3b07_92964cuda3std3__45__cpo4cendE - _ZN39_INTERNAL_c46bd919_4_k_cu_c78f3b07_92964cuda3std3__419piecewise_constructE)
_ZN39_INTERNAL_c46bd919_4_k_cu_c78f3b07_92964cuda3std3__419piecewise_constructE:
	.zero		1
	.type		_ZN39_INTERNAL_c46bd919_4_k_cu_c78f3b07_92964cuda3std3__45__cpo4cendE,@object
	.size		_ZN39_INTERNAL_c46bd919_4_k_cu_c78f3b07_92964cuda3std3__45__cpo4cendE,(_ZN39_INTERNAL_c46bd919_4_k_cu_c78f3b07_92964cuda3std6ranges3__45__cpo4swapE - _ZN39_INTERNAL_c46bd919_4_k_cu_c78f3b07_92964cuda3std3__45__cpo4cendE)
_ZN39_INTERNAL_c46bd919_4_k_cu_c78f3b07_92964cuda3std3__45__cpo4cendE:
	.zero		1
	.type		_ZN39_INTERNAL_c46bd919_4_k_cu_c78f3b07_92964cuda3std6ranges3__45__cpo4swapE,@object
	.size		_ZN39_INTERNAL_c46bd919_4_k_cu_c78f3b07_92964cuda3std6ranges3__45__cpo4swapE,(.L_10 - _ZN39_INTERNAL_c46bd919_4_k_cu_c78f3b07_92964cuda3std6ranges3__45__cpo4swapE)
_ZN39_INTERNAL_c46bd919_4_k_cu_c78f3b07_92964cuda3std6ranges3__45__cpo4swapE:
	.zero		1
.L_10:


//--------------------- .nv.constant0._ZN7cutlass13device_kernelINS_4gemm6kernel13GemmUniversalIN4cute5tupleIJiiiiEEENS1_10collective13CollectiveMmaINS1_35MainloopSm100TmaUmmaWarpSpecializedILi3ELi2ELi4ENS5_IJNS4_1CILi1EEENSA_ILi2EEESB_EEEEENS5_IJNSA_ILi128EEESF_NSA_ILi64EEEEEENS_10tfloat32_tENS5_IJlSB_lEEESI_SJ_NS4_8TiledMMAINS4_8MMA_AtomIJNS4_17SM100_MMA_TF32_SSISI_SI_fLi128ELi128ELNS4_4UMMA5MajorE0ELSO_0ELNSN_7ScaleInE0ELSP_0EEEEEENS4_6LayoutINS5_IJSB_SB_SB_EEENS5_IJNSA_ILi0EEESU_SU_EEEEENS5_IJNS4_10UnderscoreESX_SX_EEEEENS4_23SM90_TMA_LOAD_MULTICASTENS4_14ComposedLayoutINS4_7SwizzleILi3ELi4ELi3EEENS4_18smem_ptr_flag_bitsILi32EEENSS_INS5_IJNSA_ILi8EEENSA_ILi32EEEEEENS5_IJS17_SB_EEEEEEEvNS4_8identityENS4_13SM90_TMA_LOADES1B_vS1C_EENS_8epilogue10collective18CollectiveEpilogueINS1F_23Sm100TmaWarpSpecializedILi4ELi2ELi16ELb1ELb0EEEJSH_NS5_IJNSS_ISF_SB_EENSS_INSA_ILi16EEESB_EEEEESI_SJ_SI_SJ_NS1F_6fusion15FusionCallbacksIS1J_NS1O_17LinearCombinationISI_fSI_fLNS_15FloatRoundStyleE2EEESH_S1N_JEEENS4_5SM1004TMEM4LOAD26SM100_TMEM_LOAD_32dp32b16xES1D_NS11_INS12_ILi2ELi4ELi3EEES15_NSS_INS5_IJS16_S1L_EEENS5_IJS1L_SB_EEEEEEENS4_39AutoVectorizingCopyWithAssumedAlignmentILi128EEENS4_14SM90_TMA_STOREES22_S24_S24_EEEvvEEEEvNT_6ParamsE --------------------------
	.section	.nv.constant0._ZN7cutlass13device_kernelINS_4gemm6kernel13GemmUniversalIN4cute5tupleIJiiiiEEENS1_10collective13CollectiveMmaINS1_35MainloopSm100TmaUmmaWarpSpecializedILi3ELi2ELi4ENS5_IJNS4_1CILi1EEENSA_ILi2EEESB_EEEEENS5_IJNSA_ILi128EEESF_NSA_ILi64EEEEEENS_10tfloat32_tENS5_IJlSB_lEEESI_SJ_NS4_8TiledMMAINS4_8MMA_AtomIJNS4_17SM100_MMA_TF32_SSISI_SI_fLi128ELi128ELNS4_4UMMA5MajorE0ELSO_0ELNSN_7ScaleInE0ELSP_0EEEEEENS4_6LayoutINS5_IJSB_SB_SB_EEENS5_IJNSA_ILi0EEESU_SU_EEEEENS5_IJNS4_10UnderscoreESX_SX_EEEEENS4_23SM90_TMA_LOAD_MULTICASTENS4_14ComposedLayoutINS4_7SwizzleILi3ELi4ELi3EEENS4_18smem_ptr_flag_bitsILi32EEENSS_INS5_IJNSA_ILi8EEENSA_ILi32EEEEEENS5_IJS17_SB_EEEEEEEvNS4_8identityENS4_13SM90_TMA_LOADES1B_vS1C_EENS_8epilogue10collective18CollectiveEpilogueINS1F_23Sm100TmaWarpSpecializedILi4ELi2ELi16ELb1ELb0EEEJSH_NS5_IJNSS_ISF_SB_EENSS_INSA_ILi16EEESB_EEEEESI_SJ_SI_SJ_NS1F_6fusion15FusionCallbacksIS1J_NS1O_17LinearCombinationISI_fSI_fLNS_15FloatRoundStyleE2EEESH_S1N_JEEENS4_5SM1004TMEM4LOAD26SM100_TMEM_LOAD_32dp32b16xES1D_NS11_INS12_ILi2ELi4ELi3EEES15_NSS_INS5_IJS16_S1L_EEENS5_IJS1L_SB_EEEEEEENS4_39AutoVectorizingCopyWithAssumedAlignmentILi128EEENS4_14SM90_TMA_STOREES22_S24_S24_EEEvvEEEEvNT_6ParamsE,"a",@progbits
	.sectionflags	@""
	.align	4
.nv.constant0._ZN7cutlass13device_kernelINS_4gemm6kernel13GemmUniversalIN4cute5tupleIJiiiiEEENS1_10collective13CollectiveMmaINS1_35MainloopSm100TmaUmmaWarpSpecializedILi3ELi2ELi4ENS5_IJNS4_1CILi1EEENSA_ILi2EEESB_EEEEENS5_IJNSA_ILi128EEESF_NSA_ILi64EEEEEENS_10tfloat32_tENS5_IJlSB_lEEESI_SJ_NS4_8TiledMMAINS4_8MMA_AtomIJNS4_17SM100_MMA_TF32_SSISI_SI_fLi128ELi128ELNS4_4UMMA5MajorE0ELSO_0ELNSN_7ScaleInE0ELSP_0EEEEEENS4_6LayoutINS5_IJSB_SB_SB_EEENS5_IJNSA_ILi0EEESU_SU_EEEEENS5_IJNS4_10UnderscoreESX_SX_EEEEENS4_23SM90_TMA_LOAD_MULTICASTENS4_14ComposedLayoutINS4_7SwizzleILi3ELi4ELi3EEENS4_18smem_ptr_flag_bitsILi32EEENSS_INS5_IJNSA_ILi8EEENSA_ILi32EEEEEENS5_IJS17_SB_EEEEEEEvNS4_8identityENS4_13SM90_TMA_LOADES1B_vS1C_EENS_8epilogue10collective18CollectiveEpilogueINS1F_23Sm100TmaWarpSpecializedILi4ELi2ELi16ELb1ELb0EEEJSH_NS5_IJNSS_ISF_SB_EENSS_INSA_ILi16EEESB_EEEEESI_SJ_SI_SJ_NS1F_6fusion15FusionCallbacksIS1J_NS1O_17LinearCombinationISI_fSI_fLNS_15FloatRoundStyleE2EEESH_S1N_JEEENS4_5SM1004TMEM4LOAD26SM100_TMEM_LOAD_32dp32b16xES1D_NS11_INS12_ILi2ELi4ELi3EEES15_NSS_INS5_IJS16_S1L_EEENS5_IJS1L_SB_EEEEEEENS4_39AutoVectorizingCopyWithAssumedAlignmentILi128EEENS4_14SM90_TMA_STOREES22_S24_S24_EEEvvEEEEvNT_6ParamsE:
	.zero		2944


//--------------------- SYMBOLS --------------------------

	.type		.nv.reservedSmem.offset0,@object
	.size		.nv.reservedSmem.offset0,0x4
	.type		.nv.reservedSmem.cap,@object
	.size		.nv.reservedSmem.cap,0x4
	.type		__assertfail,@function
